	.target	sm_100a

	.elftype	@"ET_EXEC"


//--------------------- .note.nv.tkinfo           --------------------------
	.section	.note.nv.tkinfo,"",@"SHT_NOTE"
	.sectionflags	@"SHF_NOTE_NV_TKINFO"
	.tkinfo
        /*0018*/ 	.word	0x00000002
        /*0030*/ 	.string	""
        /*0030*/ 	.string	"ptxas"
        /*0030*/ 	.string	"Cuda compilation tools, release 13.0, V13.0.88"
        /*0030*/ 	.string	"Build cuda_13.0.r13.0/compiler.36424714_0"
        /*0030*/ 	.string	"-arch sm_100a -m 64 "



//--------------------- .note.nv.cuinfo           --------------------------
	.section	.note.nv.cuinfo,"",@"SHT_NOTE"
	.sectionflags	@"SHF_NOTE_NV_CUINFO"
        /*0018*/ 	.short	0x0002
        /*001a*/ 	.short	0x0064
        /*001c*/ 	.short	0x0082
	.zero		2


//--------------------- .nv.info                  --------------------------
	.section	.nv.info,"",@"SHT_CUDA_INFO"
	.align	4


	//----- nvinfo : EIATTR_REGCOUNT
	.align		4
        /*0000*/ 	.byte	0x04, 0x2f
        /*0002*/ 	.short	(.L_19 - .L_18)
	.align		4
.L_18:
        /*0004*/ 	.word	index@(_ZN7cutlass13device_kernelINS_4gemm6kernel13GemmUniversalIN4cute5tupleIJiiiiEEENS1_10collective13CollectiveMmaINS1_35MainloopSm100TmaUmmaWarpSpecializedILi2ELi2ELi2ENS5_IJNS4_1CILi2EEENSA_ILi1EEESC_EEEEENS5_IJNSA_ILi256EEESF_NSA_ILi128EEEEEENS_6half_tENS5_IJlSC_lEEESI_SJ_NS4_8TiledMMAINS4_8MMA_AtomIJNS4_26SM100_MMA_F16BF16_2x1SM_SSISI_SI_fLi256ELi256ELNS4_4UMMA5MajorE0ELSO_0ELNSN_7ScaleInE0ELSP_0EEEEEENS4_6LayoutINS5_IJSC_SC_SC_EEENS5_IJNSA_ILi0EEESU_SU_EEEEENS5_IJNS4_10UnderscoreESX_SX_EEEEENS4_18SM100_TMA_2SM_LOADENS4_14ComposedLayoutINS4_7SwizzleILi3ELi4ELi3EEENS4_18smem_ptr_flag_bitsILi16EEENSS_INS5_IJNSA_ILi8EEENSA_ILi64EEEEEENS5_IJS17_SC_EEEEEEEvNS4_8identityES10_S1B_vS1C_EENS_8epilogue10collective18CollectiveEpilogueINS1E_23Sm100TmaWarpSpecializedILi4ELi2ELi64ELb1ELb0EEEJNS5_IJSG_SF_SG_EEENS5_IJNSS_ISG_SC_EENSS_IS17_SC_EEEEESI_SJ_SI_SJ_NS1E_6fusion15FusionCallbacksIS1I_NS1N_17LinearCombinationISI_fSI_fLNS_15FloatRoundStyleE2EEES1J_S1M_JEEENS4_5SM1004TMEM4LOAD26SM100_TMEM_LOAD_32dp32b64xENS4_13SM90_TMA_LOADES1B_NS4_39AutoVectorizingCopyWithAssumedAlignmentILi128EEENS4_14SM90_TMA_STOREES1B_S1Z_S1Z_EEEvvEEEEvNT_6ParamsE)
        /*0008*/ 	.word	0x000000ba


	//----- nvinfo : EIATTR_FRAME_SIZE
	.align		4
.L_19:
        /*000c*/ 	.byte	0x04, 0x11
        /*000e*/ 	.short	(.L_21 - .L_20)
	.align		4
.L_20:
        /*0010*/ 	.word	index@($__internal_2_$__cuda_sm10x_tcgen05_guardrail_trap_unallocated_columns_being_dealloced)
        /*0014*/ 	.word	0x00000000


	//----- nvinfo : EIATTR_FRAME_SIZE
	.align		4
.L_21:
        /*0018*/ 	.byte	0x04, 0x11
        /*001a*/ 	.short	(.L_23 - .L_22)
	.align		4
.L_22:
        /*001c*/ 	.word	index@($__internal_1_$__cuda_sm10x_tcgen05_guardrail_trap_phase_invalid_during_alloc)
        /*0020*/ 	.word	0x00000000


	//----- nvinfo : EIATTR_FRAME_SIZE
	.align		4
.L_23:
        /*0024*/ 	.byte	0x04, 0x11
        /*0026*/ 	.short	(.L_25 - .L_24)
	.align		4
.L_24:
        /*0028*/ 	.word	index@($__internal_0_$__cuda_sm10x_tcgen05_guardrail_trap_col_being_dealloced_not_returned_by_alloc)
        /*002c*/ 	.word	0x00000000


	//----- nvinfo : EIATTR_FRAME_SIZE
	.align		4
.L_25:
        /*0030*/ 	.byte	0x04, 0x11
        /*0032*/ 	.short	(.L_27 - .L_26)
	.align		4
.L_26:
        /*0034*/ 	.word	index@(_ZN7cutlass13device_kernelINS_4gemm6kernel13GemmUniversalIN4cute5tupleIJiiiiEEENS1_10collective13CollectiveMmaINS1_35MainloopSm100TmaUmmaWarpSpecializedILi2ELi2ELi2ENS5_IJNS4_1CILi2EEENSA_ILi1EEESC_EEEEENS5_IJNSA_ILi256EEESF_NSA_ILi128EEEEEENS_6half_tENS5_IJlSC_lEEESI_SJ_NS4_8TiledMMAINS4_8MMA_AtomIJNS4_26SM100_MMA_F16BF16_2x1SM_SSISI_SI_fLi256ELi256ELNS4_4UMMA5MajorE0ELSO_0ELNSN_7ScaleInE0ELSP_0EEEEEENS4_6LayoutINS5_IJSC_SC_SC_EEENS5_IJNSA_ILi0EEESU_SU_EEEEENS5_IJNS4_10UnderscoreESX_SX_EEEEENS4_18SM100_TMA_2SM_LOADENS4_14ComposedLayoutINS4_7SwizzleILi3ELi4ELi3EEENS4_18smem_ptr_flag_bitsILi16EEENSS_INS5_IJNSA_ILi8EEENSA_ILi64EEEEEENS5_IJS17_SC_EEEEEEEvNS4_8identityES10_S1B_vS1C_EENS_8epilogue10collective18CollectiveEpilogueINS1E_23Sm100TmaWarpSpecializedILi4ELi2ELi64ELb1ELb0EEEJNS5_IJSG_SF_SG_EEENS5_IJNSS_ISG_SC_EENSS_IS17_SC_EEEEESI_SJ_SI_SJ_NS1E_6fusion15FusionCallbacksIS1I_NS1N_17LinearCombinationISI_fSI_fLNS_15FloatRoundStyleE2EEES1J_S1M_JEEENS4_5SM1004TMEM4LOAD26SM100_TMEM_LOAD_32dp32b64xENS4_13SM90_TMA_LOADES1B_NS4_39AutoVectorizingCopyWithAssumedAlignmentILi128EEENS4_14SM90_TMA_STOREES1B_S1Z_S1Z_EEEvvEEEEvNT_6ParamsE)
        /*0038*/ 	.word	0x00000000


	//----- nvinfo : EIATTR_MIN_STACK_SIZE
	.align		4
.L_27:
        /*003c*/ 	.byte	0x04, 0x12
        /*003e*/ 	.short	(.L_29 - .L_28)
	.align		4
.L_28:
        /*0040*/ 	.word	index@(_ZN7cutlass13device_kernelINS_4gemm6kernel13GemmUniversalIN4cute5tupleIJiiiiEEENS1_10collective13CollectiveMmaINS1_35MainloopSm100TmaUmmaWarpSpecializedILi2ELi2ELi2ENS5_IJNS4_1CILi2EEENSA_ILi1EEESC_EEEEENS5_IJNSA_ILi256EEESF_NSA_ILi128EEEEEENS_6half_tENS5_IJlSC_lEEESI_SJ_NS4_8TiledMMAINS4_8MMA_AtomIJNS4_26SM100_MMA_F16BF16_2x1SM_SSISI_SI_fLi256ELi256ELNS4_4UMMA5MajorE0ELSO_0ELNSN_7ScaleInE0ELSP_0EEEEEENS4_6LayoutINS5_IJSC_SC_SC_EEENS5_IJNSA_ILi0EEESU_SU_EEEEENS5_IJNS4_10UnderscoreESX_SX_EEEEENS4_18SM100_TMA_2SM_LOADENS4_14ComposedLayoutINS4_7SwizzleILi3ELi4ELi3EEENS4_18smem_ptr_flag_bitsILi16EEENSS_INS5_IJNSA_ILi8EEENSA_ILi64EEEEEENS5_IJS17_SC_EEEEEEEvNS4_8identityES10_S1B_vS1C_EENS_8epilogue10collective18CollectiveEpilogueINS1E_23Sm100TmaWarpSpecializedILi4ELi2ELi64ELb1ELb0EEEJNS5_IJSG_SF_SG_EEENS5_IJNSS_ISG_SC_EENSS_IS17_SC_EEEEESI_SJ_SI_SJ_NS1E_6fusion15FusionCallbacksIS1I_NS1N_17LinearCombinationISI_fSI_fLNS_15FloatRoundStyleE2EEES1J_S1M_JEEENS4_5SM1004TMEM4LOAD26SM100_TMEM_LOAD_32dp32b64xENS4_13SM90_TMA_LOADES1B_NS4_39AutoVectorizingCopyWithAssumedAlignmentILi128EEENS4_14SM90_TMA_STOREES1B_S1Z_S1Z_EEEvvEEEEvNT_6ParamsE)
        /*0044*/ 	.word	0x00000000
.L_29:


//--------------------- .nv.compat                --------------------------
	.section	.nv.compat,"",@"SHT_CUDA_COMPAT_INFO"
	.align	4
        /*0000*/ 	.byte	0x02, 0x09, 0x01, 0x00, 0x02, 0x02, 0x02, 0x00, 0x02, 0x05, 0x05, 0x00, 0x03, 0x07, 0x01, 0x01
        /*0010*/ 	.byte	0x02, 0x03, 0x01, 0x00, 0x02, 0x06, 0x01, 0x00, 0x04, 0x0b, 0x08, 0x00, 0x09, 0x00, 0x00, 0x00
        /*0020*/ 	.byte	0x00, 0x00, 0x00, 0x00


//--------------------- .nv.info._ZN7cutlass13device_kernelINS_4gemm6kernel13GemmUniversalIN4cute5tupleIJiiiiEEENS1_10collective13CollectiveMmaINS1_35MainloopSm100TmaUmmaWarpSpecializedILi2ELi2ELi2ENS5_IJNS4_1CILi2EEENSA_ILi1EEESC_EEEEENS5_IJNSA_ILi256EEESF_NSA_ILi128EEEEEENS_6half_tENS5_IJlSC_lEEESI_SJ_NS4_8TiledMMAINS4_8MMA_AtomIJNS4_26SM100_MMA_F16BF16_2x1SM_SSISI_SI_fLi256ELi256ELNS4_4UMMA5MajorE0ELSO_0ELNSN_7ScaleInE0ELSP_0EEEEEENS4_6LayoutINS5_IJSC_SC_SC_EEENS5_IJNSA_ILi0EEESU_SU_EEEEENS5_IJNS4_10UnderscoreESX_SX_EEEEENS4_18SM100_TMA_2SM_LOADENS4_14ComposedLayoutINS4_7SwizzleILi3ELi4ELi3EEENS4_18smem_ptr_flag_bitsILi16EEENSS_INS5_IJNSA_ILi8EEENSA_ILi64EEEEEENS5_IJS17_SC_EEEEEEEvNS4_8identityES10_S1B_vS1C_EENS_8epilogue10collective18CollectiveEpilogueINS1E_23Sm100TmaWarpSpecializedILi4ELi2ELi64ELb1ELb0EEEJNS5_IJSG_SF_SG_EEENS5_IJNSS_ISG_SC_EENSS_IS17_SC_EEEEESI_SJ_SI_SJ_NS1E_6fusion15FusionCallbacksIS1I_NS1N_17LinearCombinationISI_fSI_fLNS_15FloatRoundStyleE2EEES1J_S1M_JEEENS4_5SM1004TMEM4LOAD26SM100_TMEM_LOAD_32dp32b64xENS4_13SM90_TMA_LOADES1B_NS4_39AutoVectorizingCopyWithAssumedAlignmentILi128EEENS4_14SM90_TMA_STOREES1B_S1Z_S1Z_EEEvvEEEEvNT_6ParamsE --------------------------
	.section	.nv.info._ZN7cutlass13device_kernelINS_4gemm6kernel13GemmUniversalIN4cute5tupleIJiiiiEEENS1_10collective13CollectiveMmaINS1_35MainloopSm100TmaUmmaWarpSpecializedILi2ELi2ELi2ENS5_IJNS4_1CILi2EEENSA_ILi1EEESC_EEEEENS5_IJNSA_ILi256EEESF_NSA_ILi128EEEEEENS_6half_tENS5_IJlSC_lEEESI_SJ_NS4_8TiledMMAINS4_8MMA_AtomIJNS4_26SM100_MMA_F16BF16_2x1SM_SSISI_SI_fLi256ELi256ELNS4_4UMMA5MajorE0ELSO_0ELNSN_7ScaleInE0ELSP_0EEEEEENS4_6LayoutINS5_IJSC_SC_SC_EEENS5_IJNSA_ILi0EEESU_SU_EEEEENS5_IJNS4_10UnderscoreESX_SX_EEEEENS4_18SM100_TMA_2SM_LOADENS4_14ComposedLayoutINS4_7SwizzleILi3ELi4ELi3EEENS4_18smem_ptr_flag_bitsILi16EEENSS_INS5_IJNSA_ILi8EEENSA_ILi64EEEEEENS5_IJS17_SC_EEEEEEEvNS4_8identityES10_S1B_vS1C_EENS_8epilogue10collective18CollectiveEpilogueINS1E_23Sm100TmaWarpSpecializedILi4ELi2ELi64ELb1ELb0EEEJNS5_IJSG_SF_SG_EEENS5_IJNSS_ISG_SC_EENSS_IS17_SC_EEEEESI_SJ_SI_SJ_NS1E_6fusion15FusionCallbacksIS1I_NS1N_17LinearCombinationISI_fSI_fLNS_15FloatRoundStyleE2EEES1J_S1M_JEEENS4_5SM1004TMEM4LOAD26SM100_TMEM_LOAD_32dp32b64xENS4_13SM90_TMA_LOADES1B_NS4_39AutoVectorizingCopyWithAssumedAlignmentILi128EEENS4_14SM90_TMA_STOREES1B_S1Z_S1Z_EEEvvEEEEvNT_6ParamsE,"",@"SHT_CUDA_INFO"
	.sectionflags	@""
	.align	4


	//----- nvinfo : EIATTR_CUDA_API_VERSION
	.align		4
        /*0000*/ 	.byte	0x04, 0x37
        /*0002*/ 	.short	(.L_31 - .L_30)
.L_30:
        /*0004*/ 	.word	0x00000082


	//----- nvinfo : EIATTR_KPARAM_INFO
	.align		4
.L_31:
        /*0008*/ 	.byte	0x04, 0x17
        /*000a*/ 	.short	(.L_33 - .L_32)
.L_32:
        /*000c*/ 	.word	0x00000000
        /*0010*/ 	.short	0x0000
        /*0012*/ 	.short	0x0000
        /*0014*/ 	.byte	0x00, 0xf0, 0x01, 0x20


	//----- nvinfo : EIATTR_AT_ENTRY_FRAGMENTS
	.align		4
.L_33:
        /*0018*/ 	.byte	0x04, 0x4f
        /*001a*/ 	.short	(.L_35 - .L_34)


	//   ....[0]....
.L_34:
        /*001c*/ 	.word	0x00000007


	//----- nvinfo : EIATTR_RESERVED_SMEM_USED
	.align		4
.L_35:
        /*0020*/ 	.byte	0x01, 0x41
	.zero		2


	//----- nvinfo : EIATTR_SPARSE_MMA_MASK
	.align		4
        /*0024*/ 	.byte	0x03, 0x50
        /*0026*/ 	.short	0x0000


	//----- nvinfo : EIATTR_TCGEN05_2CTA_USED
	.align		4
        /*0028*/ 	.byte	0x01, 0x52
	.zero		2


	//----- nvinfo : EIATTR_MAXREG_COUNT
	.align		4
        /*002c*/ 	.byte	0x03, 0x1b
        /*002e*/ 	.short	0x00ff


	//----- nvinfo : EIATTR_NUM_BARRIERS
	.align		4
        /*0030*/ 	.byte	0x02, 0x4c
        /*0032*/ 	.byte	0x07
	.zero		1


	//----- nvinfo : EIATTR_EXTERNS
	.align		4
        /*0034*/ 	.byte	0x04, 0x0f
        /*0036*/ 	.short	(.L_37 - .L_36)


	//   ....[0]....
	.align		4
.L_36:
        /*0038*/ 	.word	index@(__assertfail)


	//----- nvinfo : EIATTR_MERCURY_ISA_VERSION
	.align		4
.L_37:
        /*003c*/ 	.byte	0x03, 0x5f
        /*003e*/ 	.short	0x0101


	//----- nvinfo : EIATTR_INT_WARP_WIDE_INSTR_OFFSETS
	.align		4
        /*0040*/ 	.byte	0x04, 0x31
        /*0042*/ 	.short	(.L_39 - .L_38)


	//   ....[0]....
.L_38:
        /*0044*/ 	.word	0x00000c90


	//   ....[1]....
        /*0048*/ 	.word	0x00000d30


	//   ....[2]....
        /*004c*/ 	.word	0x000021c0


	//   ....[3]....
        /*0050*/ 	.word	0x00004020


	//   ....[4]....
        /*0054*/ 	.word	0x00004040


	//   ....[5]....
        /*0058*/ 	.word	0x00004070


	//   ....[6]....
        /*005c*/ 	.word	0x000049b0


	//   ....[7]....
        /*0060*/ 	.word	0x00004a20


	//   ....[8]....
        /*0064*/ 	.word	0x00004b00


	//   ....[9]....
        /*0068*/ 	.word	0x00004b80


	//   ....[10]....
        /*006c*/ 	.word	0x00004c90


	//   ....[11]....
        /*0070*/ 	.word	0x00004d20


	//   ....[12]....
        /*0074*/ 	.word	0x00004f00


	//   ....[13]....
        /*0078*/ 	.word	0x00005060


	//----- nvinfo : EIATTR_COOP_GROUP_MASK_REGIDS
	.align		4
.L_39:
        /*007c*/ 	.byte	0x04, 0x29
        /*007e*/ 	.short	(.L_41 - .L_40)


	//   ....[0]....
.L_40:
        /*0080*/ 	.word	0xffffffff


	//   ....[1]....
        /*0084*/ 	.word	0xffffffff


	//   ....[2]....
        /*0088*/ 	.word	0xffffffff


	//   ....[3]....
        /*008c*/ 	.word	0xffffffff


	//   ....[4]....
        /*0090*/ 	.word	0xffffffff


	//   ....[5]....
        /*0094*/ 	.word	0xffffffff


	//   ....[6]....
        /*0098*/ 	.word	0xffffffff


	//   ....[7]....
        /*009c*/ 	.word	0xffffffff


	//   ....[8]....
        /*00a0*/ 	.word	0xffffffff


	//   ....[9]....
        /*00a4*/ 	.word	0xffffffff


	//   ....[10]....
        /*00a8*/ 	.word	0xffffffff


	//   ....[11]....
        /*00ac*/ 	.word	0xffffffff


	//   ....[12]....
        /*00b0*/ 	.word	0xffffffff


	//   ....[13]....
        /*00b4*/ 	.word	0xffffffff


	//----- nvinfo : EIATTR_COOP_GROUP_INSTR_OFFSETS
	.align		4
.L_41:
        /*00b8*/ 	.byte	0x04, 0x28
        /*00ba*/ 	.short	(.L_43 - .L_42)


	//   ....[0]....
.L_42:
        /*00bc*/ 	.word	0x000000c0


	//   ....[1]....
        /*00c0*/ 	.word	0x00000500


	//   ....[2]....
        /*00c4*/ 	.word	0x00000640


	//   ....[3]....
        /*00c8*/ 	.word	0x000007d0


	//   ....[4]....
        /*00cc*/ 	.word	0x000008c0


	//   ....[5]....
        /*00d0*/ 	.word	0x00000a20


	//   ....[6]....
        /*00d4*/ 	.word	0x00000b70


	//   ....[7]....
        /*00d8*/ 	.word	0x00000db0


	//   ....[8]....
        /*00dc*/ 	.word	0x000020a0


	//   ....[9]....
        /*00e0*/ 	.word	0x00002d60


	//   ....[10]....
        /*00e4*/ 	.word	0x00003230


	//   ....[11]....
        /*00e8*/ 	.word	0x00003260


	//   ....[12]....
        /*00ec*/ 	.word	0x00003f20


	//   ....[13]....
        /*00f0*/ 	.word	0x00004130


	//----- nvinfo : EIATTR_VRC_CTA_INIT_COUNT
	.align		4
.L_43:
        /*00f4*/ 	.byte	0x02, 0x4a
        /*00f6*/ 	.byte	0x80
	.zero		1


	//----- nvinfo : EIATTR_SYSCALL_OFFSETS
	.align		4
        /*00f8*/ 	.byte	0x04, 0x46
        /*00fa*/ 	.short	(.L_45 - .L_44)


	//   ....[0]....
.L_44:
        /*00fc*/ 	.word	0x00005b10


	//   ....[1]....
        /*0100*/ 	.word	0x00005c00


	//   ....[2]....
        /*0104*/ 	.word	0x00006570


	//   ....[3]....
        /*0108*/ 	.word	0x00007a30


	//   ....[4]....
        /*010c*/ 	.word	0x00008e50


	//   ....[5]....
        /*0110*/ 	.word	0x0000a260


	//----- nvinfo : EIATTR_MBARRIER_INSTR_OFFSETS
	.align		4
.L_45:
        /*0114*/ 	.byte	0x04, 0x39
        /*0116*/ 	.short	(.L_47 - .L_46)


	//   ....[0]....
.L_46:
        /*0118*/ 	.word	0x000005f0
        /*011c*/ 	.word	0x000000ff
        /*0120*/ 	.word	0x00000000
        /*0124*/ 	.short	0x0100
        /*0126*/ 	.byte	0x08
	.zero		1


	//   ....[1]....
        /*0128*/ 	.word	0x00000600
        /*012c*/ 	.word	0x000000ff
        /*0130*/ 	.word	0x00000010
        /*0134*/ 	.short	0x0100
        /*0136*/ 	.byte	0x08
	.zero		1


	//   ....[2]....
        /*0138*/ 	.word	0x00000610
        /*013c*/ 	.word	0x000000ff
        /*0140*/ 	.word	0x00000008
        /*0144*/ 	.short	0x0100
        /*0146*/ 	.byte	0x08
	.zero		1


	//   ....[3]....
        /*0148*/ 	.word	0x00000620
        /*014c*/ 	.word	0x000000ff
        /*0150*/ 	.word	0x00000018
        /*0154*/ 	.short	0x0100
        /*0156*/ 	.byte	0x08
	.zero		1


	//   ....[4]....
        /*0158*/ 	.word	0x00000740
        /*015c*/ 	.word	0x000000ff
        /*0160*/ 	.word	0x00000020
        /*0164*/ 	.short	0x0100
        /*0166*/ 	.byte	0x09
	.zero		1


	//   ....[5]....
        /*0168*/ 	.word	0x00000750
        /*016c*/ 	.word	0x000000ff
        /*0170*/ 	.word	0x00000040
        /*0174*/ 	.short	0x0100
        /*0176*/ 	.byte	0x09
	.zero		1


	//   ....[6]....
        /*0178*/ 	.word	0x00000760
        /*017c*/ 	.word	0x000000ff
        /*0180*/ 	.word	0x00000028
        /*0184*/ 	.short	0x0100
        /*0186*/ 	.byte	0x09
	.zero		1


	//   ....[7]....
        /*0188*/ 	.word	0x00000770
        /*018c*/ 	.word	0x000000ff
        /*0190*/ 	.word	0x00000048
        /*0194*/ 	.short	0x0100
        /*0196*/ 	.byte	0x09
	.zero		1


	//   ....[8]....
        /*0198*/ 	.word	0x00000780
        /*019c*/ 	.word	0x000000ff
        /*01a0*/ 	.word	0x00000030
        /*01a4*/ 	.short	0x0100
        /*01a6*/ 	.byte	0x09
	.zero		1


	//   ....[9]....
        /*01a8*/ 	.word	0x00000790
        /*01ac*/ 	.word	0x000000ff
        /*01b0*/ 	.word	0x00000050
        /*01b4*/ 	.short	0x0100
        /*01b6*/ 	.byte	0x09
	.zero		1


	//   ....[10]....
        /*01b8*/ 	.word	0x000007a0
        /*01bc*/ 	.word	0x000000ff
        /*01c0*/ 	.word	0x00000038
        /*01c4*/ 	.short	0x0100
        /*01c6*/ 	.byte	0x09
	.zero		1


	//   ....[11]....
        /*01c8*/ 	.word	0x000007b0
        /*01cc*/ 	.word	0x000000ff
        /*01d0*/ 	.word	0x00000058
        /*01d4*/ 	.short	0x0100
        /*01d6*/ 	.byte	0x09
	.zero		1


	//   ....[12]....
        /*01d8*/ 	.word	0x00000890
        /*01dc*/ 	.word	0x000000ff
        /*01e0*/ 	.word	0x00000060
        /*01e4*/ 	.short	0x0100
        /*01e6*/ 	.byte	0x08
	.zero		1


	//   ....[13]....
        /*01e8*/ 	.word	0x000008a0
        /*01ec*/ 	.word	0x000000ff
        /*01f0*/ 	.word	0x00000068
        /*01f4*/ 	.short	0x0100
        /*01f6*/ 	.byte	0x08
	.zero		1


	//   ....[14]....
        /*01f8*/ 	.word	0x000009d0
        /*01fc*/ 	.word	0x000000ff
        /*0200*/ 	.word	0x00000070
        /*0204*/ 	.short	0x0100
        /*0206*/ 	.byte	0x08
	.zero		1


	//   ....[15]....
        /*0208*/ 	.word	0x000009e0
        /*020c*/ 	.word	0x000000ff
        /*0210*/ 	.word	0x00000080
        /*0214*/ 	.short	0x0100
        /*0216*/ 	.byte	0x08
	.zero		1


	//   ....[16]....
        /*0218*/ 	.word	0x000009f0
        /*021c*/ 	.word	0x000000ff
        /*0220*/ 	.word	0x00000078
        /*0224*/ 	.short	0x0100
        /*0226*/ 	.byte	0x08
	.zero		1


	//   ....[17]....
        /*0228*/ 	.word	0x00000a00
        /*022c*/ 	.word	0x000000ff
        /*0230*/ 	.word	0x00000088
        /*0234*/ 	.short	0x0100
        /*0236*/ 	.byte	0x08
	.zero		1


	//   ....[18]....
        /*0238*/ 	.word	0x00000b20
        /*023c*/ 	.word	0x000000ff
        /*0240*/ 	.word	0x00000090
        /*0244*/ 	.short	0x0100
        /*0246*/ 	.byte	0x09
	.zero		1


	//   ....[19]....
        /*0248*/ 	.word	0x00000b30
        /*024c*/ 	.word	0x000000ff
        /*0250*/ 	.word	0x000000a0
        /*0254*/ 	.short	0x0100
        /*0256*/ 	.byte	0x09
	.zero		1


	//   ....[20]....
        /*0258*/ 	.word	0x00000b40
        /*025c*/ 	.word	0x000000ff
        /*0260*/ 	.word	0x00000098
        /*0264*/ 	.short	0x0100
        /*0266*/ 	.byte	0x09
	.zero		1


	//   ....[21]....
        /*0268*/ 	.word	0x00000b50
        /*026c*/ 	.word	0x000000ff
        /*0270*/ 	.word	0x000000a8
        /*0274*/ 	.short	0x0100
        /*0276*/ 	.byte	0x09
	.zero		1


	//   ....[22]....
        /*0278*/ 	.word	0x00000c40
        /*027c*/ 	.word	0x000000ff
        /*0280*/ 	.word	0x000000b0
        /*0284*/ 	.short	0x0100
        /*0286*/ 	.byte	0x08
	.zero		1


	//   ....[23]....
        /*0288*/ 	.word	0x00000c50
        /*028c*/ 	.word	0x000000ff
        /*0290*/ 	.word	0x000000c0
        /*0294*/ 	.short	0x0100
        /*0296*/ 	.byte	0x08
	.zero		1


	//   ....[24]....
        /*0298*/ 	.word	0x00000c60
        /*029c*/ 	.word	0x000000ff
        /*02a0*/ 	.word	0x000000b8
        /*02a4*/ 	.short	0x0100
        /*02a6*/ 	.byte	0x08
	.zero		1


	//   ....[25]....
        /*02a8*/ 	.word	0x00000c70
        /*02ac*/ 	.word	0x000000ff
        /*02b0*/ 	.word	0x000000c8
        /*02b4*/ 	.short	0x0100
        /*02b6*/ 	.byte	0x08
	.zero		1


	//   ....[26]....
        /*02b8*/ 	.word	0x00000d60
        /*02bc*/ 	.word	0x000000ff
        /*02c0*/ 	.word	0x000000d0
        /*02c4*/ 	.short	0x0100
        /*02c6*/ 	.byte	0x06
	.zero		1


	//   ....[27]....
        /*02c8*/ 	.word	0x00001770
        /*02cc*/ 	.word	0x00000003
        /*02d0*/ 	.word	0x000000c0
        /*02d4*/ 	.short	0x010a
        /*02d6*/ 	.byte	0xff
	.zero		1


	//   ....[28]....
        /*02d8*/ 	.word	0x000017a0
        /*02dc*/ 	.word	0x00000003
        /*02e0*/ 	.word	0x000000b0
        /*02e4*/ 	.short	0x0101
        /*02e6*/ 	.byte	0xff
	.zero		1


	//   ....[29]....
        /*02e8*/ 	.word	0x000018a0
        /*02ec*/ 	.word	0x000000ff
        /*02f0*/ 	.word	0x00000010
        /*02f4*/ 	.short	0x010a
        /*02f6*/ 	.byte	0x08
	.zero		1


	//   ....[30]....
        /*02f8*/ 	.word	0x00001960
        /*02fc*/ 	.word	0x000000ff
        /*0300*/ 	.word	0x00000010
        /*0304*/ 	.short	0x010a
        /*0306*/ 	.byte	0x21
	.zero		1


	//   ....[31]....
        /*0308*/ 	.word	0x00001b10
        /*030c*/ 	.word	0x000000ff
        /*0310*/ 	.word	0x00000010
        /*0314*/ 	.short	0x010a
        /*0316*/ 	.byte	0x08
	.zero		1


	//   ....[32]....
        /*0318*/ 	.word	0x00001cc0
        /*031c*/ 	.word	0x000000ff
        /*0320*/ 	.word	0x00000068
        /*0324*/ 	.short	0x0101
        /*0326*/ 	.byte	0x04
	.zero		1


	//   ....[33]....
        /*0328*/ 	.word	0x00001ce0
        /*032c*/ 	.word	0x000000ff
        /*0330*/ 	.word	0x00000010
        /*0334*/ 	.short	0x010a
        /*0336*/ 	.byte	0x08
	.zero		1


	//   ....[34]....
        /*0338*/ 	.word	0x00001d60
        /*033c*/ 	.word	0x000000ff
        /*0340*/ 	.word	0x00000010
        /*0344*/ 	.short	0x010a
        /*0346*/ 	.byte	0x21
	.zero		1


	//   ....[35]....
        /*0348*/ 	.word	0x00001ef0
        /*034c*/ 	.word	0x000000ff
        /*0350*/ 	.word	0x00000010
        /*0354*/ 	.short	0x010a
        /*0356*/ 	.byte	0x08
	.zero		1


	//   ....[36]....
        /*0358*/ 	.word	0x000020d0
        /*035c*/ 	.word	0x00000002
        /*0360*/ 	.word	0x00000070
        /*0364*/ 	.short	0x010a
        /*0366*/ 	.byte	0xff
	.zero		1


	//   ....[37]....
        /*0368*/ 	.word	0x00002190
        /*036c*/ 	.word	0x00000002
        /*0370*/ 	.word	0x00000000
        /*0374*/ 	.short	0x0101
        /*0376*/ 	.byte	0xff
	.zero		1


	//   ....[38]....
        /*0378*/ 	.word	0x000026f0
        /*037c*/ 	.word	0x000000ff
        /*0380*/ 	.word	0x00000000
        /*0384*/ 	.short	0x010a
        /*0386*/ 	.byte	0x04
	.zero		1


	//   ....[39]....
        /*0388*/ 	.word	0x00002790
        /*038c*/ 	.word	0x00000000
        /*0390*/ 	.word	0x00000000
        /*0394*/ 	.short	0x010a
        /*0396*/ 	.byte	0xff
	.zero		1


	//   ....[40]....
        /*0398*/ 	.word	0x000028c0
        /*039c*/ 	.word	0x00000000
        /*03a0*/ 	.word	0x000000b0
        /*03a4*/ 	.short	0x010a
        /*03a6*/ 	.byte	0xff
	.zero		1


	//   ....[41]....
        /*03a8*/ 	.word	0x00002930
        /*03ac*/ 	.word	0x00000004
        /*03b0*/ 	.word	0x00000000
        /*03b4*/ 	.short	0x0101
        /*03b6*/ 	.byte	0xff
	.zero		1


	//   ....[42]....
        /*03b8*/ 	.word	0x00002950
        /*03bc*/ 	.word	0x000000ff
        /*03c0*/ 	.word	0x00000080
        /*03c4*/ 	.short	0x010a
        /*03c6*/ 	.byte	0x05
	.zero		1


	//   ....[43]....
        /*03c8*/ 	.word	0x00002a70
        /*03cc*/ 	.word	0x00000000
        /*03d0*/ 	.word	0x00000070
        /*03d4*/ 	.short	0x010a
        /*03d6*/ 	.byte	0xff
	.zero		1


	//   ....[44]....
        /*03d8*/ 	.word	0x00002b70
        /*03dc*/ 	.word	0x00000000
        /*03e0*/ 	.word	0x00000000
        /*03e4*/ 	.short	0x0101
        /*03e6*/ 	.byte	0xff
	.zero		1


	//   ....[45]....
        /*03e8*/ 	.word	0x00002c00
        /*03ec*/ 	.word	0x000000ff
        /*03f0*/ 	.word	0x00000080
        /*03f4*/ 	.short	0x0106
        /*03f6*/ 	.byte	0x05
	.zero		1


	//   ....[46]....
        /*03f8*/ 	.word	0x00002c20
        /*03fc*/ 	.word	0x000000ff
        /*0400*/ 	.word	0x00000080
        /*0404*/ 	.short	0x010a
        /*0406*/ 	.byte	0x05
	.zero		1


	//   ....[47]....
        /*0408*/ 	.word	0x00002cb0
        /*040c*/ 	.word	0x000000ff
        /*0410*/ 	.word	0x00000080
        /*0414*/ 	.short	0x0106
        /*0416*/ 	.byte	0x04
	.zero		1


	//   ....[48]....
        /*0418*/ 	.word	0x00002cf0
        /*041c*/ 	.word	0x00000000
        /*0420*/ 	.word	0x00000080
        /*0424*/ 	.short	0x010a
        /*0426*/ 	.byte	0xff
	.zero		1


	//   ....[49]....
        /*0428*/ 	.word	0x00002f30
        /*042c*/ 	.word	0x000000ff
        /*0430*/ 	.word	0x00000008
        /*0434*/ 	.short	0x010a
        /*0436*/ 	.byte	0x06
	.zero		1


	//   ....[50]....
        /*0438*/ 	.word	0x00002f50
        /*043c*/ 	.word	0x000000ff
        /*0440*/ 	.word	0x00000008
        /*0444*/ 	.short	0x010a
        /*0446*/ 	.byte	0x06
	.zero		1


	//   ....[51]....
        /*0448*/ 	.word	0x000030e0
        /*044c*/ 	.word	0x000000ff
        /*0450*/ 	.word	0x00000008
        /*0454*/ 	.short	0x010a
        /*0456*/ 	.byte	0x06
	.zero		1


	//   ....[52]....
        /*0458*/ 	.word	0x00003100
        /*045c*/ 	.word	0x000000ff
        /*0460*/ 	.word	0x00000008
        /*0464*/ 	.short	0x010a
        /*0466*/ 	.byte	0x06
	.zero		1


	//   ....[53]....
        /*0468*/ 	.word	0x000031c0
        /*046c*/ 	.word	0x000000ff
        /*0470*/ 	.word	0x00000000
        /*0474*/ 	.short	0x0101
        /*0476*/ 	.byte	0x07
	.zero		1


	//   ....[54]....
        /*0478*/ 	.word	0x00003580
        /*047c*/ 	.word	0x00000000
        /*0480*/ 	.word	0x00000070
        /*0484*/ 	.short	0x010a
        /*0486*/ 	.byte	0xff
	.zero		1


	//   ....[55]....
        /*0488*/ 	.word	0x00003640
        /*048c*/ 	.word	0x00000000
        /*0490*/ 	.word	0x00000000
        /*0494*/ 	.short	0x0101
        /*0496*/ 	.byte	0xff
	.zero		1


	//   ....[56]....
        /*0498*/ 	.word	0x000036f0
        /*049c*/ 	.word	0x000000ff
        /*04a0*/ 	.word	0x00000000
        /*04a4*/ 	.short	0x010a
        /*04a6*/ 	.byte	0x09
	.zero		1


	//   ....[57]....
        /*04a8*/ 	.word	0x00003710
        /*04ac*/ 	.word	0x000000ff
        /*04b0*/ 	.word	0x000000a0
        /*04b4*/ 	.short	0x010a
        /*04b6*/ 	.byte	0x08
	.zero		1


	//   ....[58]....
        /*04b8*/ 	.word	0x000037c0
        /*04bc*/ 	.word	0x000000ff
        /*04c0*/ 	.word	0x00000000
        /*04c4*/ 	.short	0x010a
        /*04c6*/ 	.byte	0x0e
	.zero		1


	//   ....[59]....
        /*04c8*/ 	.word	0x000038f0
        /*04cc*/ 	.word	0x000000ff
        /*04d0*/ 	.word	0x00000000
        /*04d4*/ 	.short	0x010a
        /*04d6*/ 	.byte	0x26
	.zero		1


	//   ....[60]....
        /*04d8*/ 	.word	0x00003d30
        /*04dc*/ 	.word	0x000000ff
        /*04e0*/ 	.word	0x00000000
        /*04e4*/ 	.short	0x010a
        /*04e6*/ 	.byte	0x05
	.zero		1


	//   ....[61]....
        /*04e8*/ 	.word	0x00003dd0
        /*04ec*/ 	.word	0x00000000
        /*04f0*/ 	.word	0x00000000
        /*04f4*/ 	.short	0x010a
        /*04f6*/ 	.byte	0xff
	.zero		1


	//   ....[62]....
        /*04f8*/ 	.word	0x00003e10
        /*04fc*/ 	.word	0x00000000
        /*0500*/ 	.word	0x00000000
        /*0504*/ 	.short	0x010a
        /*0506*/ 	.byte	0xff
	.zero		1


	//   ....[63]....
        /*0508*/ 	.word	0x00003e80
        /*050c*/ 	.word	0x000000ff
        /*0510*/ 	.word	0x00000000
        /*0514*/ 	.short	0x0101
        /*0516*/ 	.byte	0x05
	.zero		1


	//   ....[64]....
        /*0518*/ 	.word	0x00003ec0
        /*051c*/ 	.word	0x000000ff
        /*0520*/ 	.word	0x000000d0
        /*0524*/ 	.short	0x010a
        /*0526*/ 	.byte	0x07
	.zero		1


	//   ....[65]....
        /*0528*/ 	.word	0x00003f10
        /*052c*/ 	.word	0x000000ff
        /*0530*/ 	.word	0x00000000
        /*0534*/ 	.short	0x0101
        /*0536*/ 	.byte	0x05
	.zero		1


	//   ....[66]....
        /*0538*/ 	.word	0x00004360
        /*053c*/ 	.word	0x00000000
        /*0540*/ 	.word	0x00000070
        /*0544*/ 	.short	0x010a
        /*0546*/ 	.byte	0xff
	.zero		1


	//   ....[67]....
        /*0548*/ 	.word	0x00004420
        /*054c*/ 	.word	0x00000000
        /*0550*/ 	.word	0x00000000
        /*0554*/ 	.short	0x0101
        /*0556*/ 	.byte	0xff
	.zero		1


	//   ....[68]....
        /*0558*/ 	.word	0x00004740
        /*055c*/ 	.word	0x000000ff
        /*0560*/ 	.word	0x00000068
        /*0564*/ 	.short	0x010a
        /*0566*/ 	.byte	0x06
	.zero		1


	//   ....[69]....
        /*0568*/ 	.word	0x00004930
        /*056c*/ 	.word	0x000000ff
        /*0570*/ 	.word	0x00000040
        /*0574*/ 	.short	0x010a
        /*0576*/ 	.byte	0x06
	.zero		1


	//   ....[70]....
        /*0578*/ 	.word	0x00004aa0
        /*057c*/ 	.word	0x000000ff
        /*0580*/ 	.word	0x00000020
        /*0584*/ 	.short	0x010b
        /*0586*/ 	.byte	0x06
	.zero		1


	//   ....[71]....
        /*0588*/ 	.word	0x00004ab0
        /*058c*/ 	.word	0x000000ff
        /*0590*/ 	.word	0x00000000
        /*0594*/ 	.short	0x0101
        /*0596*/ 	.byte	0x08
	.zero		1


	//   ....[72]....
        /*0598*/ 	.word	0x00004ad0
        /*059c*/ 	.word	0x000000ff
        /*05a0*/ 	.word	0x00000048
        /*05a4*/ 	.short	0x010a
        /*05a6*/ 	.byte	0x06
	.zero		1


	//   ....[73]....
        /*05a8*/ 	.word	0x00004c30
        /*05ac*/ 	.word	0x000000ff
        /*05b0*/ 	.word	0x00000028
        /*05b4*/ 	.short	0x010b
        /*05b6*/ 	.byte	0x06
	.zero		1


	//   ....[74]....
        /*05b8*/ 	.word	0x00004c40
        /*05bc*/ 	.word	0x000000ff
        /*05c0*/ 	.word	0x00000000
        /*05c4*/ 	.short	0x0101
        /*05c6*/ 	.byte	0x08
	.zero		1


	//   ....[75]....
        /*05c8*/ 	.word	0x00004c50
        /*05cc*/ 	.word	0x000000ff
        /*05d0*/ 	.word	0x00000050
        /*05d4*/ 	.short	0x010a
        /*05d6*/ 	.byte	0x06
	.zero		1


	//   ....[76]....
        /*05d8*/ 	.word	0x00004df0
        /*05dc*/ 	.word	0x000000ff
        /*05e0*/ 	.word	0x00000030
        /*05e4*/ 	.short	0x010b
        /*05e6*/ 	.byte	0x06
	.zero		1


	//   ....[77]....
        /*05e8*/ 	.word	0x00004e60
        /*05ec*/ 	.word	0x000000ff
        /*05f0*/ 	.word	0x00000000
        /*05f4*/ 	.short	0x0101
        /*05f6*/ 	.byte	0x08
	.zero		1


	//   ....[78]....
        /*05f8*/ 	.word	0x00004e90
        /*05fc*/ 	.word	0x000000ff
        /*0600*/ 	.word	0x00000058
        /*0604*/ 	.short	0x010a
        /*0606*/ 	.byte	0x06
	.zero		1


	//   ....[79]....
        /*0608*/ 	.word	0x000050a0
        /*060c*/ 	.word	0x000000ff
        /*0610*/ 	.word	0x00000038
        /*0614*/ 	.short	0x010b
        /*0616*/ 	.byte	0x06
	.zero		1


	//   ....[80]....
        /*0618*/ 	.word	0x000050c0
        /*061c*/ 	.word	0x000000ff
        /*0620*/ 	.word	0x00000000
        /*0624*/ 	.short	0x0101
        /*0626*/ 	.byte	0x0d
	.zero		1


	//   ....[81]....
        /*0628*/ 	.word	0x000050f0
        /*062c*/ 	.word	0x000000ff
        /*0630*/ 	.word	0x00000040
        /*0634*/ 	.short	0x010a
        /*0636*/ 	.byte	0x06
	.zero		1


	//   ....[82]....
        /*0638*/ 	.word	0x00005110
        /*063c*/ 	.word	0x000000ff
        /*0640*/ 	.word	0x00000048
        /*0644*/ 	.short	0x010a
        /*0646*/ 	.byte	0x06
	.zero		1


	//   ....[83]....
        /*0648*/ 	.word	0x00005130
        /*064c*/ 	.word	0x000000ff
        /*0650*/ 	.word	0x00000050
        /*0654*/ 	.short	0x010a
        /*0656*/ 	.byte	0x06
	.zero		1


	//   ....[84]....
        /*0658*/ 	.word	0x00005170
        /*065c*/ 	.word	0x00000000
        /*0660*/ 	.word	0x00000058
        /*0664*/ 	.short	0x010a
        /*0666*/ 	.byte	0xff
	.zero		1


	//   ....[85]....
        /*0668*/ 	.word	0x000054d0
        /*066c*/ 	.word	0x00000000
        /*0670*/ 	.word	0x00000070
        /*0674*/ 	.short	0x010a
        /*0676*/ 	.byte	0xff
	.zero		1


	//   ....[86]....
        /*0678*/ 	.word	0x000055e0
        /*067c*/ 	.word	0x00000000
        /*0680*/ 	.word	0x00000000
        /*0684*/ 	.short	0x0101
        /*0686*/ 	.byte	0xff
	.zero		1


	//   ....[87]....
        /*0688*/ 	.word	0x00006090
        /*068c*/ 	.word	0x000000ff
        /*0690*/ 	.word	0x00000020
        /*0694*/ 	.short	0x010a
        /*0696*/ 	.byte	0x30
	.zero		1


	//   ....[88]....
        /*0698*/ 	.word	0x00006150
        /*069c*/ 	.word	0x000000b3
        /*06a0*/ 	.word	0x00000090
        /*06a4*/ 	.short	0x010a
        /*06a6*/ 	.byte	0xff
	.zero		1


	//   ....[89]....
        /*06a8*/ 	.word	0x00006280
        /*06ac*/ 	.word	0x000000ff
        /*06b0*/ 	.word	0x00000020
        /*06b4*/ 	.short	0x010a
        /*06b6*/ 	.byte	0x30
	.zero		1


	//   ....[90]....
        /*06b8*/ 	.word	0x00006450
        /*06bc*/ 	.word	0x000000b3
        /*06c0*/ 	.word	0x00000090
        /*06c4*/ 	.short	0x010a
        /*06c6*/ 	.byte	0xff
	.zero		1


	//   ....[91]....
        /*06c8*/ 	.word	0x000076d0
        /*06cc*/ 	.word	0x00000000
        /*06d0*/ 	.word	0x00000000
        /*06d4*/ 	.short	0x0101
        /*06d6*/ 	.byte	0xff
	.zero		1


	//   ....[92]....
        /*06d8*/ 	.word	0x000076e0
        /*06dc*/ 	.word	0x00000003
        /*06e0*/ 	.word	0x00000020
        /*06e4*/ 	.short	0x010a
        /*06e6*/ 	.byte	0xff
	.zero		1


	//   ....[93]....
        /*06e8*/ 	.word	0x000077c0
        /*06ec*/ 	.word	0x00000003
        /*06f0*/ 	.word	0x00000020
        /*06f4*/ 	.short	0x010a
        /*06f6*/ 	.byte	0xff
	.zero		1


	//   ....[94]....
        /*06f8*/ 	.word	0x00008af0
        /*06fc*/ 	.word	0x00000055
        /*0700*/ 	.word	0x00000000
        /*0704*/ 	.short	0x0101
        /*0706*/ 	.byte	0xff
	.zero		1


	//   ....[95]....
        /*0708*/ 	.word	0x00008b10
        /*070c*/ 	.word	0x00000000
        /*0710*/ 	.word	0x00000020
        /*0714*/ 	.short	0x010a
        /*0716*/ 	.byte	0xff
	.zero		1


	//   ....[96]....
        /*0718*/ 	.word	0x00008be0
        /*071c*/ 	.word	0x00000000
        /*0720*/ 	.word	0x00000020
        /*0724*/ 	.short	0x010a
        /*0726*/ 	.byte	0xff
	.zero		1


	//   ....[97]....
        /*0728*/ 	.word	0x00009f10
        /*072c*/ 	.word	0x00000054
        /*0730*/ 	.word	0x00000000
        /*0734*/ 	.short	0x0101
        /*0736*/ 	.byte	0xff
	.zero		1


	//   ....[98]....
        /*0738*/ 	.word	0x00009f30
        /*073c*/ 	.word	0x00000003
        /*0740*/ 	.word	0x00000020
        /*0744*/ 	.short	0x010a
        /*0746*/ 	.byte	0xff
	.zero		1


	//   ....[99]....
        /*0748*/ 	.word	0x0000a000
        /*074c*/ 	.word	0x00000003
        /*0750*/ 	.word	0x00000020
        /*0754*/ 	.short	0x010a
        /*0756*/ 	.byte	0xff
	.zero		1


	//   ....[100]....
        /*0758*/ 	.word	0x0000a350
        /*075c*/ 	.word	0x000000b3
        /*0760*/ 	.word	0x00000000
        /*0764*/ 	.short	0x0101
        /*0766*/ 	.byte	0xff
	.zero		1


	//   ....[101]....
        /*0768*/ 	.word	0x0000b370
        /*076c*/ 	.word	0x00000000
        /*0770*/ 	.word	0x00000000
        /*0774*/ 	.short	0x0101
        /*0776*/ 	.byte	0xff
	.zero		1


	//   ....[102]....
        /*0778*/ 	.word	0x0000b5e0
        /*077c*/ 	.word	0x000000ff
        /*0780*/ 	.word	0x00000000
        /*0784*/ 	.short	0x0101
        /*0786*/ 	.byte	0x04
	.zero		1


	//   ....[103]....
        /*0788*/ 	.word	0x0000b600
        /*078c*/ 	.word	0x00000003
        /*0790*/ 	.word	0x000000c0
        /*0794*/ 	.short	0x010a
        /*0796*/ 	.byte	0xff
	.zero		1


	//   ....[104]....
        /*0798*/ 	.word	0x0000b660
        /*079c*/ 	.word	0x00000002
        /*07a0*/ 	.word	0x00000010
        /*07a4*/ 	.short	0x010a
        /*07a6*/ 	.byte	0xff
	.zero		1


	//   ....[105]....
        /*07a8*/ 	.word	0x0000b6c0
        /*07ac*/ 	.word	0x00000002
        /*07b0*/ 	.word	0x00000010
        /*07b4*/ 	.short	0x010a
        /*07b6*/ 	.byte	0xff
	.zero		1


	//   ....[106]....
        /*07b8*/ 	.word	0x0000b710
        /*07bc*/ 	.word	0x00000002
        /*07c0*/ 	.word	0x00000070
        /*07c4*/ 	.short	0x010a
        /*07c6*/ 	.byte	0xff
	.zero		1


	//   ....[107]....
        /*07c8*/ 	.word	0x0000b770
        /*07cc*/ 	.word	0x00000000
        /*07d0*/ 	.word	0x00000000
        /*07d4*/ 	.short	0x010a
        /*07d6*/ 	.byte	0xff
	.zero		1


	//   ....[108]....
        /*07d8*/ 	.word	0x0000b7c0
        /*07dc*/ 	.word	0x00000000
        /*07e0*/ 	.word	0x000000b0
        /*07e4*/ 	.short	0x010a
        /*07e6*/ 	.byte	0xff
	.zero		1


	//   ....[109]....
        /*07e8*/ 	.word	0x0000b820
        /*07ec*/ 	.word	0x00000000
        /*07f0*/ 	.word	0x00000080
        /*07f4*/ 	.short	0x010a
        /*07f6*/ 	.byte	0xff
	.zero		1


	//   ....[110]....
        /*07f8*/ 	.word	0x0000b870
        /*07fc*/ 	.word	0x00000000
        /*0800*/ 	.word	0x00000070
        /*0804*/ 	.short	0x010a
        /*0806*/ 	.byte	0xff
	.zero		1


	//   ....[111]....
        /*0808*/ 	.word	0x0000b8d0
        /*080c*/ 	.word	0x00000000
        /*0810*/ 	.word	0x00000080
        /*0814*/ 	.short	0x010a
        /*0816*/ 	.byte	0xff
	.zero		1


	//   ....[112]....
        /*0818*/ 	.word	0x0000b930
        /*081c*/ 	.word	0x00000004
        /*0820*/ 	.word	0x00000008
        /*0824*/ 	.short	0x010a
        /*0826*/ 	.byte	0xff
	.zero		1


	//   ....[113]....
        /*0828*/ 	.word	0x0000ba10
        /*082c*/ 	.word	0x00000002
        /*0830*/ 	.word	0x00000008
        /*0834*/ 	.short	0x010a
        /*0836*/ 	.byte	0xff
	.zero		1


	//   ....[114]....
        /*0838*/ 	.word	0x0000ba60
        /*083c*/ 	.word	0x00000000
        /*0840*/ 	.word	0x00000070
        /*0844*/ 	.short	0x010a
        /*0846*/ 	.byte	0xff
	.zero		1


	//   ....[115]....
        /*0848*/ 	.word	0x0000bac0
        /*084c*/ 	.word	0x00000000
        /*0850*/ 	.word	0x000000a0
        /*0854*/ 	.short	0x010a
        /*0856*/ 	.byte	0xff
	.zero		1


	//   ....[116]....
        /*0858*/ 	.word	0x0000bb20
        /*085c*/ 	.word	0x00000000
        /*0860*/ 	.word	0x00000000
        /*0864*/ 	.short	0x010a
        /*0866*/ 	.byte	0xff
	.zero		1


	//   ....[117]....
        /*0868*/ 	.word	0x0000bb80
        /*086c*/ 	.word	0x00000000
        /*0870*/ 	.word	0x00000000
        /*0874*/ 	.short	0x010a
        /*0876*/ 	.byte	0xff
	.zero		1


	//   ....[118]....
        /*0878*/ 	.word	0x0000bbe0
        /*087c*/ 	.word	0x00000000
        /*0880*/ 	.word	0x000000d0
        /*0884*/ 	.short	0x010a
        /*0886*/ 	.byte	0xff
	.zero		1


	//   ....[119]....
        /*0888*/ 	.word	0x0000bc30
        /*088c*/ 	.word	0x00000000
        /*0890*/ 	.word	0x00000070
        /*0894*/ 	.short	0x010a
        /*0896*/ 	.byte	0xff
	.zero		1


	//   ....[120]....
        /*0898*/ 	.word	0x0000bc90
        /*089c*/ 	.word	0x00000000
        /*08a0*/ 	.word	0x00000068
        /*08a4*/ 	.short	0x010a
        /*08a6*/ 	.byte	0xff
	.zero		1


	//   ....[121]....
        /*08a8*/ 	.word	0x0000bcf0
        /*08ac*/ 	.word	0x00000003
        /*08b0*/ 	.word	0x00000040
        /*08b4*/ 	.short	0x010a
        /*08b6*/ 	.byte	0xff
	.zero		1


	//   ....[122]....
        /*08b8*/ 	.word	0x0000bd50
        /*08bc*/ 	.word	0x00000003
        /*08c0*/ 	.word	0x00000048
        /*08c4*/ 	.short	0x010a
        /*08c6*/ 	.byte	0xff
	.zero		1


	//   ....[123]....
        /*08c8*/ 	.word	0x0000bdb0
        /*08cc*/ 	.word	0x00000003
        /*08d0*/ 	.word	0x00000050
        /*08d4*/ 	.short	0x010a
        /*08d6*/ 	.byte	0xff
	.zero		1


	//   ....[124]....
        /*08d8*/ 	.word	0x0000be10
        /*08dc*/ 	.word	0x00000003
        /*08e0*/ 	.word	0x00000058
        /*08e4*/ 	.short	0x010a
        /*08e6*/ 	.byte	0xff
	.zero		1


	//   ....[125]....
        /*08e8*/ 	.word	0x0000be70
        /*08ec*/ 	.word	0x00000000
        /*08f0*/ 	.word	0x00000040
        /*08f4*/ 	.short	0x010a
        /*08f6*/ 	.byte	0xff
	.zero		1


	//   ....[126]....
        /*08f8*/ 	.word	0x0000bed0
        /*08fc*/ 	.word	0x00000000
        /*0900*/ 	.word	0x00000048
        /*0904*/ 	.short	0x010a
        /*0906*/ 	.byte	0xff
	.zero		1


	//   ....[127]....
        /*0908*/ 	.word	0x0000bf30
        /*090c*/ 	.word	0x00000000
        /*0910*/ 	.word	0x00000050
        /*0914*/ 	.short	0x010a
        /*0916*/ 	.byte	0xff
	.zero		1


	//   ....[128]....
        /*0918*/ 	.word	0x0000bf80
        /*091c*/ 	.word	0x00000000
        /*0920*/ 	.word	0x00000070
        /*0924*/ 	.short	0x010a
        /*0926*/ 	.byte	0xff
	.zero		1


	//   ....[129]....
        /*0928*/ 	.word	0x0000bfe0
        /*092c*/ 	.word	0x00000003
        /*0930*/ 	.word	0x00000020
        /*0934*/ 	.short	0x010a
        /*0936*/ 	.byte	0xff
	.zero		1


	//   ....[130]....
        /*0938*/ 	.word	0x0000c030
        /*093c*/ 	.word	0x000000b3
        /*0940*/ 	.word	0x00000090
        /*0944*/ 	.short	0x010a
        /*0946*/ 	.byte	0xff
	.zero		1


	//   ....[131]....
        /*0948*/ 	.word	0x0000c080
        /*094c*/ 	.word	0x00000003
        /*0950*/ 	.word	0x00000020
        /*0954*/ 	.short	0x010a
        /*0956*/ 	.byte	0xff
	.zero		1


	//   ....[132]....
        /*0958*/ 	.word	0x0000c0d0
        /*095c*/ 	.word	0x00000000
        /*0960*/ 	.word	0x00000020
        /*0964*/ 	.short	0x010a
        /*0966*/ 	.byte	0xff
	.zero		1


	//   ....[133]....
        /*0968*/ 	.word	0x0000c120
        /*096c*/ 	.word	0x00000003
        /*0970*/ 	.word	0x00000020
        /*0974*/ 	.short	0x010a
        /*0976*/ 	.byte	0xff
	.zero		1


	//----- nvinfo : EIATTR_NUM_MBARRIERS
	.align		4
.L_47:
        /*0978*/ 	.byte	0x03, 0x38
        /*097a*/ 	.short	0x001b


	//----- nvinfo : EIATTR_EXIT_INSTR_OFFSETS
	.align		4
        /*097c*/ 	.byte	0x04, 0x1c
        /*097e*/ 	.short	(.L_49 - .L_48)


	//   ....[0]....
.L_48:
        /*0980*/ 	.word	0x000027c0


	//   ....[1]....
        /*0984*/ 	.word	0x00002cc0


	//   ....[2]....
        /*0988*/ 	.word	0x00002d20


	//   ....[3]....
        /*098c*/ 	.word	0x00004140


	//   ....[4]....
        /*0990*/ 	.word	0x000051a0


	//   ....[5]....
        /*0994*/ 	.word	0x000051e0


	//   ....[6]....
        /*0998*/ 	.word	0x0000b4d0


	//   ....[7]....
        /*099c*/ 	.word	0x0000b550


	//   ....[8]....
        /*09a0*/ 	.word	0x0000b580


	//   ....[9]....
        /*09a4*/ 	.word	0x0000b5f0


	//----- nvinfo : EIATTR_MAX_THREADS
	.align		4
.L_49:
        /*09a8*/ 	.byte	0x04, 0x05
        /*09aa*/ 	.short	(.L_51 - .L_50)
.L_50:
        /*09ac*/ 	.word	0x00000100
        /*09b0*/ 	.word	0x00000001
        /*09b4*/ 	.word	0x00000001


	//----- nvinfo : EIATTR_CRS_STACK_SIZE
	.align		4
.L_51:
        /*09b8*/ 	.byte	0x04, 0x1e
        /*09ba*/ 	.short	(.L_53 - .L_52)
.L_52:
        /*09bc*/ 	.word	0x00000000


	//----- nvinfo : EIATTR_CBANK_PARAM_SIZE
	.align		4
.L_53:
        /*09c0*/ 	.byte	0x03, 0x19
        /*09c2*/ 	.short	0x0800


	//----- nvinfo : EIATTR_PARAM_CBANK
	.align		4
        /*09c4*/ 	.byte	0x04, 0x0a
        /*09c6*/ 	.short	(.L_55 - .L_54)
	.align		4
.L_54:
        /*09c8*/ 	.word	index@(.nv.constant0._ZN7cutlass13device_kernelINS_4gemm6kernel13GemmUniversalIN4cute5tupleIJiiiiEEENS1_10collective13CollectiveMmaINS1_35MainloopSm100TmaUmmaWarpSpecializedILi2ELi2ELi2ENS5_IJNS4_1CILi2EEENSA_ILi1EEESC_EEEEENS5_IJNSA_ILi256EEESF_NSA_ILi128EEEEEENS_6half_tENS5_IJlSC_lEEESI_SJ_NS4_8TiledMMAINS4_8MMA_AtomIJNS4_26SM100_MMA_F16BF16_2x1SM_SSISI_SI_fLi256ELi256ELNS4_4UMMA5MajorE0ELSO_0ELNSN_7ScaleInE0ELSP_0EEEEEENS4_6LayoutINS5_IJSC_SC_SC_EEENS5_IJNSA_ILi0EEESU_SU_EEEEENS5_IJNS4_10UnderscoreESX_SX_EEEEENS4_18SM100_TMA_2SM_LOADENS4_14ComposedLayoutINS4_7SwizzleILi3ELi4ELi3EEENS4_18smem_ptr_flag_bitsILi16EEENSS_INS5_IJNSA_ILi8EEENSA_ILi64EEEEEENS5_IJS17_SC_EEEEEEEvNS4_8identityES10_S1B_vS1C_EENS_8epilogue10collective18CollectiveEpilogueINS1E_23Sm100TmaWarpSpecializedILi4ELi2ELi64ELb1ELb0EEEJNS5_IJSG_SF_SG_EEENS5_IJNSS_ISG_SC_EENSS_IS17_SC_EEEEESI_SJ_SI_SJ_NS1E_6fusion15FusionCallbacksIS1I_NS1N_17LinearCombinationISI_fSI_fLNS_15FloatRoundStyleE2EEES1J_S1M_JEEENS4_5SM1004TMEM4LOAD26SM100_TMEM_LOAD_32dp32b64xENS4_13SM90_TMA_LOADES1B_NS4_39AutoVectorizingCopyWithAssumedAlignmentILi128EEENS4_14SM90_TMA_STOREES1B_S1Z_S1Z_EEEvvEEEEvNT_6ParamsE)
        /*09cc*/ 	.short	0x0380
        /*09ce*/ 	.short	0x0800


	//----- nvinfo : EIATTR_SW_WAR
	.align		4
.L_55:
        /*09d0*/ 	.byte	0x04, 0x36
        /*09d2*/ 	.short	(.L_57 - .L_56)
.L_56:
        /*09d4*/ 	.word	0x00000008
.L_57:


//--------------------- .nv.callgraph             --------------------------
	.section	.nv.callgraph,"",@"SHT_CUDA_CALLGRAPH"
	.align	4
	.sectionentsize	8
	.align		4
        /*0000*/ 	.word	0x00000000
	.align		4
        /*0004*/ 	.word	0xffffffff
	.align		4
        /*0008*/ 	.word	index@(_ZN7cutlass13device_kernelINS_4gemm6kernel13GemmUniversalIN4cute5tupleIJiiiiEEENS1_10collective13CollectiveMmaINS1_35MainloopSm100TmaUmmaWarpSpecializedILi2ELi2ELi2ENS5_IJNS4_1CILi2EEENSA_ILi1EEESC_EEEEENS5_IJNSA_ILi256EEESF_NSA_ILi128EEEEEENS_6half_tENS5_IJlSC_lEEESI_SJ_NS4_8TiledMMAINS4_8MMA_AtomIJNS4_26SM100_MMA_F16BF16_2x1SM_SSISI_SI_fLi256ELi256ELNS4_4UMMA5MajorE0ELSO_0ELNSN_7ScaleInE0ELSP_0EEEEEENS4_6LayoutINS5_IJSC_SC_SC_EEENS5_IJNSA_ILi0EEESU_SU_EEEEENS5_IJNS4_10UnderscoreESX_SX_EEEEENS4_18SM100_TMA_2SM_LOADENS4_14ComposedLayoutINS4_7SwizzleILi3ELi4ELi3EEENS4_18smem_ptr_flag_bitsILi16EEENSS_INS5_IJNSA_ILi8EEENSA_ILi64EEEEEENS5_IJS17_SC_EEEEEEEvNS4_8identityES10_S1B_vS1C_EENS_8epilogue10collective18CollectiveEpilogueINS1E_23Sm100TmaWarpSpecializedILi4ELi2ELi64ELb1ELb0EEEJNS5_IJSG_SF_SG_EEENS5_IJNSS_ISG_SC_EENSS_IS17_SC_EEEEESI_SJ_SI_SJ_NS1E_6fusion15FusionCallbacksIS1I_NS1N_17LinearCombinationISI_fSI_fLNS_15FloatRoundStyleE2EEES1J_S1M_JEEENS4_5SM1004TMEM4LOAD26SM100_TMEM_LOAD_32dp32b64xENS4_13SM90_TMA_LOADES1B_NS4_39AutoVectorizingCopyWithAssumedAlignmentILi128EEENS4_14SM90_TMA_STOREES1B_S1Z_S1Z_EEEvvEEEEvNT_6ParamsE)
	.align		4
        /*000c*/ 	.word	index@(__assertfail)
	.align		4
        /*0010*/ 	.word	0x00000000
	.align		4
        /*0014*/ 	.word	0xfffffffe
	.align		4
        /*0018*/ 	.word	0x00000000
	.align		4
        /*001c*/ 	.word	0xfffffffd
	.align		4
        /*0020*/ 	.word	0x00000000
	.align		4
        /*0024*/ 	.word	0xfffffffc


//--------------------- .nv.constant4             --------------------------
	.section	.nv.constant4,"a",@progbits
	.align	8
	.align		8
.nv.constant4:
        /*0000*/ 	.dword	__assertfail
	.align		8
        /*0008*/ 	.dword	__unnamed_1
	.align		8
        /*0010*/ 	.dword	__unnamed_2
	.align		8
        /*0018*/ 	.dword	_ZN40_INTERNAL_96e6e6d5_4_k_cu_64aa44c1_175934cuda3std3__45__cpo5beginE
	.align		8
        /*0020*/ 	.dword	_ZN40_INTERNAL_96e6e6d5_4_k_cu_64aa44c1_175934cuda3std3__45__cpo3endE
	.align		8
        /*0028*/ 	.dword	_ZN40_INTERNAL_96e6e6d5_4_k_cu_64aa44c1_175934cuda3std3__45__cpo6cbeginE
	.align		8
        /*0030*/ 	.dword	_ZN40_INTERNAL_96e6e6d5_4_k_cu_64aa44c1_175934cuda3std3__45__cpo4cendE
	.align		8
        /*0038*/ 	.dword	_ZN40_INTERNAL_96e6e6d5_4_k_cu_64aa44c1_175934cuda3std3__442_GLOBAL__N__96e6e6d5_4_k_cu_64aa44c1_175936ignoreE
	.align		8
        /*0040*/ 	.dword	_ZN40_INTERNAL_96e6e6d5_4_k_cu_64aa44c1_175934cuda3std3__419piecewise_constructE
	.align		8
        /*0048*/ 	.dword	_ZN40_INTERNAL_96e6e6d5_4_k_cu_64aa44c1_175934cuda3std3__48in_placeE
	.align		8
        /*0050*/ 	.dword	_ZN40_INTERNAL_96e6e6d5_4_k_cu_64aa44c1_175934cuda3std6ranges3__45__cpo4swapE
	.align		8
        /*0058*/ 	.dword	_ZN40_INTERNAL_96e6e6d5_4_k_cu_64aa44c1_175934cuda3std6ranges3__45__cpo9iter_moveE
	.align		8
        /*0060*/ 	.dword	_ZN40_INTERNAL_96e6e6d5_4_k_cu_64aa44c1_175934cute7productE
	.align		8
        /*0068*/ 	.dword	_ZN40_INTERNAL_96e6e6d5_4_k_cu_64aa44c1_175934cute1_E
	.align		8
        /*0070*/ 	.dword	$str$25
	.align		8
        /*0078*/ 	.dword	$str$26
	.align		8
        /*0080*/ 	.dword	$str$27
	.align		8
        /*0088*/ 	.dword	$str$28


//--------------------- .text._ZN7cutlass13device_kernelINS_4gemm6kernel13GemmUniversalIN4cute5tupleIJiiiiEEENS1_10collective13CollectiveMmaINS1_35MainloopSm100TmaUmmaWarpSpecializedILi2ELi2ELi2ENS5_IJNS4_1CILi2EEENSA_ILi1EEESC_EEEEENS5_IJNSA_ILi256EEESF_NSA_ILi128EEEEEENS_6half_tENS5_IJlSC_lEEESI_SJ_NS4_8TiledMMAINS4_8MMA_AtomIJNS4_26SM100_MMA_F16BF16_2x1SM_SSISI_SI_fLi256ELi256ELNS4_4UMMA5MajorE0ELSO_0ELNSN_7ScaleInE0ELSP_0EEEEEENS4_6LayoutINS5_IJSC_SC_SC_EEENS5_IJNSA_ILi0EEESU_SU_EEEEENS5_IJNS4_10UnderscoreESX_SX_EEEEENS4_18SM100_TMA_2SM_LOADENS4_14ComposedLayoutINS4_7SwizzleILi3ELi4ELi3EEENS4_18smem_ptr_flag_bitsILi16EEENSS_INS5_IJNSA_ILi8EEENSA_ILi64EEEEEENS5_IJS17_SC_EEEEEEEvNS4_8identityES10_S1B_vS1C_EENS_8epilogue10collective18CollectiveEpilogueINS1E_23Sm100TmaWarpSpecializedILi4ELi2ELi64ELb1ELb0EEEJNS5_IJSG_SF_SG_EEENS5_IJNSS_ISG_SC_EENSS_IS17_SC_EEEEESI_SJ_SI_SJ_NS1E_6fusion15FusionCallbacksIS1I_NS1N_17LinearCombinationISI_fSI_fLNS_15FloatRoundStyleE2EEES1J_S1M_JEEENS4_5SM1004TMEM4LOAD26SM100_TMEM_LOAD_32dp32b64xENS4_13SM90_TMA_LOADES1B_NS4_39AutoVectorizingCopyWithAssumedAlignmentILi128EEENS4_14SM90_TMA_STOREES1B_S1Z_S1Z_EEEvvEEEEvNT_6ParamsE --------------------------
	.section	.text._ZN7cutlass13device_kernelINS_4gemm6kernel13GemmUniversalIN4cute5tupleIJiiiiEEENS1_10collective13CollectiveMmaINS1_35MainloopSm100TmaUmmaWarpSpecializedILi2ELi2ELi2ENS5_IJNS4_1CILi2EEENSA_ILi1EEESC_EEEEENS5_IJNSA_ILi256EEESF_NSA_ILi128EEEEEENS_6half_tENS5_IJlSC_lEEESI_SJ_NS4_8TiledMMAINS4_8MMA_AtomIJNS4_26SM100_MMA_F16BF16_2x1SM_SSISI_SI_fLi256ELi256ELNS4_4UMMA5MajorE0ELSO_0ELNSN_7ScaleInE0ELSP_0EEEEEENS4_6LayoutINS5_IJSC_SC_SC_EEENS5_IJNSA_ILi0EEESU_SU_EEEEENS5_IJNS4_10UnderscoreESX_SX_EEEEENS4_18SM100_TMA_2SM_LOADENS4_14ComposedLayoutINS4_7SwizzleILi3ELi4ELi3EEENS4_18smem_ptr_flag_bitsILi16EEENSS_INS5_IJNSA_ILi8EEENSA_ILi64EEEEEENS5_IJS17_SC_EEEEEEEvNS4_8identityES10_S1B_vS1C_EENS_8epilogue10collective18CollectiveEpilogueINS1E_23Sm100TmaWarpSpecializedILi4ELi2ELi64ELb1ELb0EEEJNS5_IJSG_SF_SG_EEENS5_IJNSS_ISG_SC_EENSS_IS17_SC_EEEEESI_SJ_SI_SJ_NS1E_6fusion15FusionCallbacksIS1I_NS1N_17LinearCombinationISI_fSI_fLNS_15FloatRoundStyleE2EEES1J_S1M_JEEENS4_5SM1004TMEM4LOAD26SM100_TMEM_LOAD_32dp32b64xENS4_13SM90_TMA_LOADES1B_NS4_39AutoVectorizingCopyWithAssumedAlignmentILi128EEENS4_14SM90_TMA_STOREES1B_S1Z_S1Z_EEEvvEEEEvNT_6ParamsE,"ax",@progbits
	.align	128
.text._ZN7cutlass13device_kernelINS_4gemm6kernel13GemmUniversalIN4cute5tupleIJiiiiEEENS1_10collective13CollectiveMmaINS1_35MainloopSm100TmaUmmaWarpSpecializedILi2ELi2ELi2ENS5_IJNS4_1CILi2EEENSA_ILi1EEESC_EEEEENS5_IJNSA_ILi256EEESF_NSA_ILi128EEEEEENS_6half_tENS5_IJlSC_lEEESI_SJ_NS4_8TiledMMAINS4_8MMA_AtomIJNS4_26SM100_MMA_F16BF16_2x1SM_SSISI_SI_fLi256ELi256ELNS4_4UMMA5MajorE0ELSO_0ELNSN_7ScaleInE0ELSP_0EEEEEENS4_6LayoutINS5_IJSC_SC_SC_EEENS5_IJNSA_ILi0EEESU_SU_EEEEENS5_IJNS4_10UnderscoreESX_SX_EEEEENS4_18SM100_TMA_2SM_LOADENS4_14ComposedLayoutINS4_7SwizzleILi3ELi4ELi3EEENS4_18smem_ptr_flag_bitsILi16EEENSS_INS5_IJNSA_ILi8EEENSA_ILi64EEEEEENS5_IJS17_SC_EEEEEEEvNS4_8identityES10_S1B_vS1C_EENS_8epilogue10collective18CollectiveEpilogueINS1E_23Sm100TmaWarpSpecializedILi4ELi2ELi64ELb1ELb0EEEJNS5_IJSG_SF_SG_EEENS5_IJNSS_ISG_SC_EENSS_IS17_SC_EEEEESI_SJ_SI_SJ_NS1E_6fusion15FusionCallbacksIS1I_NS1N_17LinearCombinationISI_fSI_fLNS_15FloatRoundStyleE2EEES1J_S1M_JEEENS4_5SM1004TMEM4LOAD26SM100_TMEM_LOAD_32dp32b64xENS4_13SM90_TMA_LOADES1B_NS4_39AutoVectorizingCopyWithAssumedAlignmentILi128EEENS4_14SM90_TMA_STOREES1B_S1Z_S1Z_EEEvvEEEEvNT_6ParamsE:
        .type           _ZN7cutlass13device_kernelINS_4gemm6kernel13GemmUniversalIN4cute5tupleIJiiiiEEENS1_10collective13CollectiveMmaINS1_35MainloopSm100TmaUmmaWarpSpecializedILi2ELi2ELi2ENS5_IJNS4_1CILi2EEENSA_ILi1EEESC_EEEEENS5_IJNSA_ILi256EEESF_NSA_ILi128EEEEEENS_6half_tENS5_IJlSC_lEEESI_SJ_NS4_8TiledMMAINS4_8MMA_AtomIJNS4_26SM100_MMA_F16BF16_2x1SM_SSISI_SI_fLi256ELi256ELNS4_4UMMA5MajorE0ELSO_0ELNSN_7ScaleInE0ELSP_0EEEEEENS4_6LayoutINS5_IJSC_SC_SC_EEENS5_IJNSA_ILi0EEESU_SU_EEEEENS5_IJNS4_10UnderscoreESX_SX_EEEEENS4_18SM100_TMA_2SM_LOADENS4_14ComposedLayoutINS4_7SwizzleILi3ELi4ELi3EEENS4_18smem_ptr_flag_bitsILi16EEENSS_INS5_IJNSA_ILi8EEENSA_ILi64EEEEEENS5_IJS17_SC_EEEEEEEvNS4_8identityES10_S1B_vS1C_EENS_8epilogue10collective18CollectiveEpilogueINS1E_23Sm100TmaWarpSpecializedILi4ELi2ELi64ELb1ELb0EEEJNS5_IJSG_SF_SG_EEENS5_IJNSS_ISG_SC_EENSS_IS17_SC_EEEEESI_SJ_SI_SJ_NS1E_6fusion15FusionCallbacksIS1I_NS1N_17LinearCombinationISI_fSI_fLNS_15FloatRoundStyleE2EEES1J_S1M_JEEENS4_5SM1004TMEM4LOAD26SM100_TMEM_LOAD_32dp32b64xENS4_13SM90_TMA_LOADES1B_NS4_39AutoVectorizingCopyWithAssumedAlignmentILi128EEENS4_14SM90_TMA_STOREES1B_S1Z_S1Z_EEEvvEEEEvNT_6ParamsE,@function
        .size           _ZN7cutlass13device_kernelINS_4gemm6kernel13GemmUniversalIN4cute5tupleIJiiiiEEENS1_10collective13CollectiveMmaINS1_35MainloopSm100TmaUmmaWarpSpecializedILi2ELi2ELi2ENS5_IJNS4_1CILi2EEENSA_ILi1EEESC_EEEEENS5_IJNSA_ILi256EEESF_NSA_ILi128EEEEEENS_6half_tENS5_IJlSC_lEEESI_SJ_NS4_8TiledMMAINS4_8MMA_AtomIJNS4_26SM100_MMA_F16BF16_2x1SM_SSISI_SI_fLi256ELi256ELNS4_4UMMA5MajorE0ELSO_0ELNSN_7ScaleInE0ELSP_0EEEEEENS4_6LayoutINS5_IJSC_SC_SC_EEENS5_IJNSA_ILi0EEESU_SU_EEEEENS5_IJNS4_10UnderscoreESX_SX_EEEEENS4_18SM100_TMA_2SM_LOADENS4_14ComposedLayoutINS4_7SwizzleILi3ELi4ELi3EEENS4_18smem_ptr_flag_bitsILi16EEENSS_INS5_IJNSA_ILi8EEENSA_ILi64EEEEEENS5_IJS17_SC_EEEEEEEvNS4_8identityES10_S1B_vS1C_EENS_8epilogue10collective18CollectiveEpilogueINS1E_23Sm100TmaWarpSpecializedILi4ELi2ELi64ELb1ELb0EEEJNS5_IJSG_SF_SG_EEENS5_IJNSS_ISG_SC_EENSS_IS17_SC_EEEEESI_SJ_SI_SJ_NS1E_6fusion15FusionCallbacksIS1I_NS1N_17LinearCombinationISI_fSI_fLNS_15FloatRoundStyleE2EEES1J_S1M_JEEENS4_5SM1004TMEM4LOAD26SM100_TMEM_LOAD_32dp32b64xENS4_13SM90_TMA_LOADES1B_NS4_39AutoVectorizingCopyWithAssumedAlignmentILi128EEENS4_14SM90_TMA_STOREES1B_S1Z_S1Z_EEEvvEEEEvNT_6ParamsE,(.L_x_185 - _ZN7cutlass13device_kernelINS_4gemm6kernel13GemmUniversalIN4cute5tupleIJiiiiEEENS1_10collective13CollectiveMmaINS1_35MainloopSm100TmaUmmaWarpSpecializedILi2ELi2ELi2ENS5_IJNS4_1CILi2EEENSA_ILi1EEESC_EEEEENS5_IJNSA_ILi256EEESF_NSA_ILi128EEEEEENS_6half_tENS5_IJlSC_lEEESI_SJ_NS4_8TiledMMAINS4_8MMA_AtomIJNS4_26SM100_MMA_F16BF16_2x1SM_SSISI_SI_fLi256ELi256ELNS4_4UMMA5MajorE0ELSO_0ELNSN_7ScaleInE0ELSP_0EEEEEENS4_6LayoutINS5_IJSC_SC_SC_EEENS5_IJNSA_ILi0EEESU_SU_EEEEENS5_IJNS4_10UnderscoreESX_SX_EEEEENS4_18SM100_TMA_2SM_LOADENS4_14ComposedLayoutINS4_7SwizzleILi3ELi4ELi3EEENS4_18smem_ptr_flag_bitsILi16EEENSS_INS5_IJNSA_ILi8EEENSA_ILi64EEEEEENS5_IJS17_SC_EEEEEEEvNS4_8identityES10_S1B_vS1C_EENS_8epilogue10collective18CollectiveEpilogueINS1E_23Sm100TmaWarpSpecializedILi4ELi2ELi64ELb1ELb0EEEJNS5_IJSG_SF_SG_EEENS5_IJNSS_ISG_SC_EENSS_IS17_SC_EEEEESI_SJ_SI_SJ_NS1E_6fusion15FusionCallbacksIS1I_NS1N_17LinearCombinationISI_fSI_fLNS_15FloatRoundStyleE2EEES1J_S1M_JEEENS4_5SM1004TMEM4LOAD26SM100_TMEM_LOAD_32dp32b64xENS4_13SM90_TMA_LOADES1B_NS4_39AutoVectorizingCopyWithAssumedAlignmentILi128EEENS4_14SM90_TMA_STOREES1B_S1Z_S1Z_EEEvvEEEEvNT_6ParamsE)
        .other          _ZN7cutlass13device_kernelINS_4gemm6kernel13GemmUniversalIN4cute5tupleIJiiiiEEENS1_10collective13CollectiveMmaINS1_35MainloopSm100TmaUmmaWarpSpecializedILi2ELi2ELi2ENS5_IJNS4_1CILi2EEENSA_ILi1EEESC_EEEEENS5_IJNSA_ILi256EEESF_NSA_ILi128EEEEEENS_6half_tENS5_IJlSC_lEEESI_SJ_NS4_8TiledMMAINS4_8MMA_AtomIJNS4_26SM100_MMA_F16BF16_2x1SM_SSISI_SI_fLi256ELi256ELNS4_4UMMA5MajorE0ELSO_0ELNSN_7ScaleInE0ELSP_0EEEEEENS4_6LayoutINS5_IJSC_SC_SC_EEENS5_IJNSA_ILi0EEESU_SU_EEEEENS5_IJNS4_10UnderscoreESX_SX_EEEEENS4_18SM100_TMA_2SM_LOADENS4_14ComposedLayoutINS4_7SwizzleILi3ELi4ELi3EEENS4_18smem_ptr_flag_bitsILi16EEENSS_INS5_IJNSA_ILi8EEENSA_ILi64EEEEEENS5_IJS17_SC_EEEEEEEvNS4_8identityES10_S1B_vS1C_EENS_8epilogue10collective18CollectiveEpilogueINS1E_23Sm100TmaWarpSpecializedILi4ELi2ELi64ELb1ELb0EEEJNS5_IJSG_SF_SG_EEENS5_IJNSS_ISG_SC_EENSS_IS17_SC_EEEEESI_SJ_SI_SJ_NS1E_6fusion15FusionCallbacksIS1I_NS1N_17LinearCombinationISI_fSI_fLNS_15FloatRoundStyleE2EEES1J_S1M_JEEENS4_5SM1004TMEM4LOAD26SM100_TMEM_LOAD_32dp32b64xENS4_13SM90_TMA_LOADES1B_NS4_39AutoVectorizingCopyWithAssumedAlignmentILi128EEENS4_14SM90_TMA_STOREES1B_S1Z_S1Z_EEEvvEEEEvNT_6ParamsE,@"STO_CUDA_ENTRY STV_DEFAULT"
_ZN7cutlass13device_kernelINS_4gemm6kernel13GemmUniversalIN4cute5tupleIJiiiiEEENS1_10collective13CollectiveMmaINS1_35MainloopSm100TmaUmmaWarpSpecializedILi2ELi2ELi2ENS5_IJNS4_1CILi2EEENSA_ILi1EEESC_EEEEENS5_IJNSA_ILi256EEESF_NSA_ILi128EEEEEENS_6half_tENS5_IJlSC_lEEESI_SJ_NS4_8TiledMMAINS4_8MMA_AtomIJNS4_26SM100_MMA_F16BF16_2x1SM_SSISI_SI_fLi256ELi256ELNS4_4UMMA5MajorE0ELSO_0ELNSN_7ScaleInE0ELSP_0EEEEEENS4_6LayoutINS5_IJSC_SC_SC_EEENS5_IJNSA_ILi0EEESU_SU_EEEEENS5_IJNS4_10UnderscoreESX_SX_EEEEENS4_18SM100_TMA_2SM_LOADENS4_14ComposedLayoutINS4_7SwizzleILi3ELi4ELi3EEENS4_18smem_ptr_flag_bitsILi16EEENSS_INS5_IJNSA_ILi8EEENSA_ILi64EEEEEENS5_IJS17_SC_EEEEEEEvNS4_8identityES10_S1B_vS1C_EENS_8epilogue10collective18CollectiveEpilogueINS1E_23Sm100TmaWarpSpecializedILi4ELi2ELi64ELb1ELb0EEEJNS5_IJSG_SF_SG_EEENS5_IJNSS_ISG_SC_EENSS_IS17_SC_EEEEESI_SJ_SI_SJ_NS1E_6fusion15FusionCallbacksIS1I_NS1N_17LinearCombinationISI_fSI_fLNS_15FloatRoundStyleE2EEES1J_S1M_JEEENS4_5SM1004TMEM4LOAD26SM100_TMEM_LOAD_32dp32b64xENS4_13SM90_TMA_LOADES1B_NS4_39AutoVectorizingCopyWithAssumedAlignmentILi128EEENS4_14SM90_TMA_STOREES1B_S1Z_S1Z_EEEvvEEEEvNT_6ParamsE:
[----:B------:R-:W1:Y:S01]  /*0000*/  LDC R1, c[0x0][0x37c] ;  /* 0x0000df00ff017b82 */ /* 0x000e620000000800 */
[----:B------:R-:W2:Y:S01]  /*0010*/  S2R R170, SR_TID.X ;  /* 0x0000000000aa7919 */ /* 0x000ea20000002100 */
[----:B------:R-:W3:Y:S06]  /*0020*/  LDCU.64 UR6, c[0x0][0x890] ;  /* 0x00011200ff0677ac */ /* 0x000eec0008000a00 */
[----:B------:R-:W4:Y:S01]  /*0030*/  S2UR UR37, SR_CgaCtaId ;  /* 0x00000000002579c3 */ /* 0x000f220000008800 */
[----:B------:R-:W-:Y:S02]  /*0040*/  PRMT R155, RZ, 0x7610, R155 ;  /* 0x00007610ff9b7816 */ /* 0x000fe4000000009b */
[----:B------:R-:W-:Y:S01]  /*0050*/  ELECT P1, URZ, PT ;  /* 0x0000000000ff782f */ /* 0x000fe20003820000 */
[----:B------:R-:W1:Y:S01]  /*0060*/  LDCU.64 UR46, c[0x0][0x358] ;  /* 0x00006b00ff2e77ac */ /* 0x000e620008000a00 */
[----:B---3--:R-:W-:-:S04]  /*0070*/  UISETP.NE.U32.AND UP0, UPT, UR6, URZ, UPT ;  /* 0x000000ff0600728c */ /* 0x008fc8000bf05070 */
[----:B------:R-:W-:Y:S02]  /*0080*/  UISETP.NE.AND.EX UP0, UPT, UR7, URZ, UPT, UP0 ;  /* 0x000000ff0700728c */ /* 0x000fe4000bf05300 */
[----:B----4-:R-:W-:Y:S02]  /*0090*/  ULOP3.LUT UR5, UR37, 0x1, URZ, 0xc0, !UPT ;  /* 0x0000000125057892 */ /* 0x010fe4000f8ec0ff */
[----:B------:R-:W-:Y:S01]  /*00a0*/  ULOP3.LUT UR4, UR37, 0x1, URZ, 0x3c, !UPT ;  /* 0x0000000125047892 */ /* 0x000fe2000f8e3cff */
[----:B--2---:R-:W-:-:S05]  /*00b0*/  SHF.R.U32.HI R162, RZ, 0x5, R170 ;  /* 0x00000005ffa27819 */ /* 0x004fca00000116aa */
[----:B------:R-:W2:Y:S02]  /*00c0*/  SHFL.IDX PT, R0, R162, RZ, 0x1f ;  /* 0x00001fffa2007589 */ /* 0x000ea400000e0000 */
[----:B--2---:R-:W-:Y:S01]  /*00d0*/  R2UR UR10, R0 ;  /* 0x00000000000a72ca */ /* 0x004fe200000e0000 */
[----:B-1----:R-:W-:-:S14]  /*00e0*/  BRA.U UP0, `(.L_x_0) ;  /* 0x00000001002c7547 */ /* 0x002fdc000b800000 */
[----:B------:R-:W1:Y:S02]  /*00f0*/  LDCU.64 UR8, c[0x0][0x888] ;  /* 0x00011100ff0877ac */ /* 0x000e640008000a00 */
[----:B-1----:R-:W-:-:S04]  /*0100*/  UISETP.NE.U32.AND UP0, UPT, UR8, URZ, UPT ;  /* 0x000000ff0800728c */ /* 0x002fc8000bf05070 */
[----:B------:R-:W-:-:S09]  /*0110*/  UISETP.NE.AND.EX UP0, UPT, UR9, URZ, UPT, UP0 ;  /* 0x000000ff0900728c */ /* 0x000fd2000bf05300 */
[----:B------:R-:W-:Y:S05]  /*0120*/  BRA.U !UP0, `(.L_x_1) ;  /* 0x0000000108107547 */ /* 0x000fea000b800000 */
[----:B------:R-:W1:Y:S02]  /*0130*/  LDC.64 R2, c[0x0][0x888] ;  /* 0x00022200ff027b82 */ /* 0x000e640000000a00 */
[----:B-1----:R1:W5:Y:S01]  /*0140*/  LDG.E R81, desc[UR46][R2.64] ;  /* 0x0000002e02517981 */ /* 0x002362000c1e1900 */
[----:B------:R-:W-:Y:S01]  /*0150*/  HFMA2 R155, -RZ, RZ, 0, 5.9604644775390625e-08 ;  /* 0x00000001ff9b7431 */ /* 0x000fe200000001ff */
[----:B------:R-:W-:Y:S05]  /*0160*/  BRA `(.L_x_0) ;  /* 0x00000000000c7947 */ /* 0x000fea0003800000 */
.L_x_1:
[----:B------:R-:W1:Y:S01]  /*0170*/  LDCU UR8, c[0x0][0x880] ;  /* 0x00011000ff0877ac */ /* 0x000e620008000800 */
[----:B------:R-:W-:Y:S01]  /*0180*/  HFMA2 R155, -RZ, RZ, 0, 5.9604644775390625e-08 ;  /* 0x00000001ff9b7431 */ /* 0x000fe200000001ff */
[----:B-1----:R-:W-:-:S07]  /*0190*/  MOV R81, UR8 ;  /* 0x0000000800517c02 */ /* 0x002fce0008000f00 */
.L_x_0:
[----:B------:R-:W2:Y:S02]  /*01a0*/  LDCU.64 UR8, c[0x0][0x8b0] ;  /* 0x00011600ff0877ac */ /* 0x000ea40008000a00 */
[----:B--2---:R-:W-:-:S04]  /*01b0*/  UISETP.NE.U32.AND UP0, UPT, UR8, URZ, UPT ;  /* 0x000000ff0800728c */ /* 0x004fc8000bf05070 */
[----:B------:R-:W-:-:S09]  /*01c0*/  UISETP.NE.AND.EX UP0, UPT, UR9, URZ, UPT, UP0 ;  /* 0x000000ff0900728c */ /* 0x000fd2000bf05300 */
[----:B------:R-:W-:Y:S05]  /*01d0*/  BRA.U UP0, `(.L_x_2) ;  /* 0x0000000100247547 */ /* 0x000fea000b800000 */
[----:B------:R-:W2:Y:S02]  /*01e0*/  LDCU.64 UR8, c[0x0][0x8a8] ;  /* 0x00011500ff0877ac */ /* 0x000ea40008000a00 */
[----:B--2---:R-:W-:-:S04]  /*01f0*/  UISETP.NE.U32.AND UP0, UPT, UR8, URZ, UPT ;  /* 0x000000ff0800728c */ /* 0x004fc8000bf05070 */
[----:B------:R-:W-:-:S09]  /*0200*/  UISETP.NE.AND.EX UP0, UPT, UR9, URZ, UPT, UP0 ;  /* 0x000000ff0900728c */ /* 0x000fd2000bf05300 */
[----:B------:R-:W-:Y:S05]  /*0210*/  BRA.U !UP0, `(.L_x_3) ;  /* 0x00000001080c7547 */ /* 0x000fea000b800000 */
[----:B------:R-:W2:Y:S02]  /*0220*/  LDC.64 R78, c[0x0][0x8a8] ;  /* 0x00022a00ff4e7b82 */ /* 0x000ea40000000a00 */
[----:B--2---:R2:W5:Y:S01]  /*0230*/  LDG.E R78, desc[UR46][R78.64] ;  /* 0x0000002e4e4e7981 */ /* 0x004562000c1e1900 */
[----:B------:R-:W-:Y:S05]  /*0240*/  BRA `(.L_x_2) ;  /* 0x0000000000087947 */ /* 0x000fea0003800000 */
.L_x_3:
[----:B------:R-:W2:Y:S02]  /*0250*/  LDCU UR8, c[0x0][0x8a0] ;  /* 0x00011400ff0877ac */ /* 0x000ea40008000800 */
[----:B--2---:R-:W-:Y:S02]  /*0260*/  MOV R78, UR8 ;  /* 0x00000008004e7c02 */ /* 0x004fe40008000f00 */
.L_x_2:
[----:B------:R-:W-:Y:S01]  /*0270*/  IMAD.U32 R0, RZ, RZ, UR10 ;  /* 0x0000000aff007e24 */ /* 0x000fe2000f8e00ff */
[----:B------:R-:W-:Y:S04]  /*0280*/  BSSY.RECONVERGENT B0, `(.L_x_4) ;  /* 0x000000c000007945 */ /* 0x000fe80003800200 */
[C---:B------:R-:W-:Y:S02]  /*0290*/  ISETP.NE.OR P2, PT, R0.reuse, 0x1, !P1 ;  /* 0x000000010000780c */ /* 0x040fe40004f45670 */
[----:B------:R-:W-:-:S11]  /*02a0*/  ISETP.NE.OR P0, PT, R0, 0x3, !P1 ;  /* 0x000000030000780c */ /* 0x000fd60004f05670 */
[----:B------:R-:W-:Y:S05]  /*02b0*/  @P2 BRA `(.L_x_5) ;  /* 0x0000000000202947 */ /* 0x000fea0003800000 */
[----:B------:R-:W3:Y:S02]  /*02c0*/  LDCU.64 UR8, c[0x0][0x348] ;  /* 0x00006900ff0877ac */ /* 0x000ee40008000a00 */
[----:B---3--:R-:W-:Y:S02]  /*02d0*/  UIADD3 UR12, UP1, UPT, UR8, 0x80, URZ ;  /* 0x00000080080c7890 */ /* 0x008fe4000ff3e0ff */
[----:B------:R-:W-:Y:S02]  /*02e0*/  UIADD3 UR8, UP0, UPT, UR8, 0x180, URZ ;  /* 0x0000018008087890 */ /* 0x000fe4000ff1e0ff */
[----:B------:R-:W-:Y:S02]  /*02f0*/  UIADD3.X UR13, UPT, UPT, URZ, UR9, URZ, UP1, !UPT ;  /* 0x00000009ff0d7290 */ /* 0x000fe40008ffe4ff */
[----:B------:R-:W-:-:S07]  /*0300*/  UIADD3.X UR9, UPT, UPT, URZ, UR9, URZ, UP0, !UPT ;  /* 0x00000009ff097290 */ /* 0x000fce00087fe4ff */
[----:B------:R3:W-:Y:S02]  /*0310*/  UTMACCTL.PF [UR12] ;  /* 0x000000000c0079b9 */ /* 0x0007e40008040000 */
[----:B------:R3:W-:Y:S02]  /*0320*/  UTMACCTL.PF [UR8] ;  /* 0x00000000080079b9 */ /* 0x0007e40008040000 */
[----:B---3--:R-:W-:Y:S01]  /*0330*/  NOP ;  /* 0x0000000000007918 */ /* 0x008fe20000000000 */
.L_x_5:
[----:B------:R-:W-:Y:S05]  /*0340*/  BSYNC.RECONVERGENT B0 ;  /* 0x0000000000007941 */ /* 0x000fea0003800200 */
.L_x_4:
[----:B------:R-:W-:Y:S04]  /*0350*/  BSSY.RECONVERGENT B0, `(.L_x_6) ;  /* 0x000000a000007945 */ /* 0x000fe80003800200 */
        /* <DEDUP_REMOVED lines=9> */
.L_x_7:
[----:B------:R-:W-:Y:S05]  /*03f0*/  BSYNC.RECONVERGENT B0 ;  /* 0x0000000000007941 */ /* 0x000fea0003800200 */
.L_x_6:
[----:B------:R-:W3:Y:S01]  /*0400*/  LDCU.64 UR8, c[0x0][0x888] ;  /* 0x00011100ff0877ac */ /* 0x000ee20008000a00 */
[----:B------:R-:W-:Y:S02]  /*0410*/  UISETP.EQ.U32.AND UP1, UPT, UR6, URZ, UPT ;  /* 0x000000ff0600728c */ /* 0x000fe4000bf22070 */
[----:B------:R-:W-:Y:S02]  /*0420*/  UPLOP3.LUT UP5, UPT, UPT, UPT, UPT, 0x80, 0x8 ;  /* 0x000000000008789c */ /* 0x000fe40003faf070 */
[----:B---3--:R-:W-:-:S04]  /*0430*/  UISETP.NE.U32.AND UP0, UPT, UR8, URZ, UPT ;  /* 0x000000ff0800728c */ /* 0x008fc8000bf05070 */
[----:B------:R-:W-:-:S04]  /*0440*/  UISETP.NE.AND.EX UP0, UPT, UR9, URZ, UPT, UP0 ;  /* 0x000000ff0900728c */ /* 0x000fc8000bf05300 */
[----:B------:R-:W-:-:S04]  /*0450*/  UISETP.EQ.OR.EX UP2, UPT, UR7, URZ, !UP0, UP1 ;  /* 0x000000ff0700728c */ /* 0x000fc8000c742710 */
[----:B------:R-:W-:-:S05]  /*0460*/  UP2UR UR50, UPR, URZ, 0x4 ;  /* 0x00000004ff327883 */ /* 0x000fca0008000000 */
[----:B------:R-:W-:Y:S07]  /*0470*/  BRA.U !UP2, `(.L_x_8) ;  /* 0x000000010a207547 */ /* 0x000fee000b800000 */
[----:B------:R-:W-:Y:S01]  /*0480*/  UISETP.NE.U32.AND UP2, UPT, UR6, URZ, UPT ;  /* 0x000000ff0600728c */ /* 0x000fe2000bf45070 */
[----:B-----5:R-:W-:Y:S01]  /*0490*/  FSETP.NEU.AND P0, PT, R81, RZ, PT ;  /* 0x000000ff5100720b */ /* 0x020fe20003f0d000 */
[----:B------:R-:W-:Y:S02]  /*04a0*/  USEL UR6, URZ, 0xffffffff, UP0 ;  /* 0xffffffffff067887 */ /* 0x000fe40008000000 */
[----:B------:R-:W-:-:S10]  /*04b0*/  UISETP.NE.AND.EX UP2, UPT, UR7, URZ, UPT, UP2 ;  /* 0x000000ff0700728c */ /* 0x000fd4000bf45320 */
[----:B------:R-:W-:Y:S01]  /*04c0*/  VOTEU.ANY UP1, P0 ;  /* 0x0000000000ff7886 */ /* 0x000fe20000020100 */
[----:B------:R-:W-:-:S04]  /*04d0*/  @!UP2 USEL UR6, URZ, 0xffffffff, UP1 ;  /* 0xffffffffff06a887 */ /* 0x000fc80008800000 */
[----:B------:R-:W-:-:S04]  /*04e0*/  ULOP3.LUT UR6, UR6, 0x1, URZ, 0xc0, !UPT ;  /* 0x0000000106067892 */ /* 0x000fc8000f8ec0ff */
[----:B------:R-:W-:-:S11]  /*04f0*/  UISETP.NE.U32.AND UP5, UPT, UR6, 0x1, UPT ;  /* 0x000000010600788c */ /* 0x000fd6000bfa5070 */
.L_x_8:
[----:B------:R-:W3:Y:S01]  /*0500*/  SHFL.IDX PT, R0, R162, RZ, 0x1f ;  /* 0x00001fffa2007589 */ /* 0x000ee200000e0000 */
[----:B------:R-:W-:-:S04]  /*0510*/  UISETP.NE.AND UP1, UPT, UR10, 0x2, UPT ;  /* 0x000000020a00788c */ /* 0x000fc8000bf25270 */
[----:B------:R-:W-:Y:S02]  /*0520*/  UISETP.EQ.AND UP2, UPT, UR5, URZ, !UP1 ;  /* 0x000000ff0500728c */ /* 0x000fe4000cf42270 */
[----:B------:R-:W-:-:S04]  /*0530*/  USEL UR7, URZ, 0x1, UP1 ;  /* 0x00000001ff077887 */ /* 0x000fc80008800000 */
[----:B------:R-:W-:Y:S02]  /*0540*/  PLOP3.LUT P5, PT, P1, PT, UP2, 0x80, 0x8 ;  /* 0x000000000008781c */ /* 0x000fe40000faf028 */
[----:B---3--:R-:W-:-:S13]  /*0550*/  ISETP.NE.AND P0, PT, R0, RZ, PT ;  /* 0x000000ff0000720c */ /* 0x008fda0003f05270 */
[----:B------:R-:W-:Y:S05]  /*0560*/  @P0 BRA `(.L_x_9) ;  /* 0x0000000000340947 */ /* 0x000fea0003800000 */
[----:B------:R-:W-:Y:S01]  /*0570*/  UMOV UR8, 0x400 ;  /* 0x0000040000087882 */ /* 0x000fe20000000000 */
[----:B------:R-:W-:Y:S01]  /*0580*/  UMOV UR6, 0x1 ;  /* 0x0000000100067882 */ /* 0x000fe20000000000 */
[----:B------:R-:W-:Y:S02]  /*0590*/  ULEA UR8, UR37, UR8, 0x18 ;  /* 0x0000000825087291 */ /* 0x000fe4000f8ec0ff */
[----:B------:R-:W-:-:S04]  /*05a0*/  UIADD3 UR12, UPT, UPT, -UR6, 0x100000, URZ ;  /* 0x00100000060c7890 */ /* 0x000fc8000fffe1ff */
[----:B------:R-:W-:Y:S02]  /*05b0*/  USHF.L.U32 UR13, UR12, 0xb, URZ ;  /* 0x0000000b0c0d7899 */ /* 0x000fe400080006ff */
[----:B------:R-:W-:Y:S01]  /*05c0*/  USHF.L.U32 UR12, UR12, 0x1, URZ ;  /* 0x000000010c0c7899 */ /* 0x000fe200080006ff */
[----:B------:R-:W-:Y:S01]  /*05d0*/  ELECT P0, URZ, PT ;  /* 0x0000000000ff782f */ /* 0x000fe20003800000 */
[----:B------:R-:W3:Y:S10]  /*05e0*/  FENCE.VIEW.ASYNC.S ;  /* 0x00000000000073c6 */ /* 0x000ef40000000000 */
[----:B---3--:R3:W4:Y:S01]  /*05f0*/  SYNCS.EXCH.64 URZ, [UR8], UR12 ;  /* 0x0000000c08ff75b2 */ /* 0x0087220008000100 */
[----:B------:R3:W1:Y:S01]  /*0600*/  SYNCS.EXCH.64 URZ, [UR8+0x10], UR12 ;  /* 0x0000100c08ff75b2 */ /* 0x0006620008000100 */
[----:B------:R3:W1:Y:S01]  /*0610*/  SYNCS.EXCH.64 URZ, [UR8+0x8], UR12 ;  /* 0x0000080c08ff75b2 */ /* 0x0006620008000100 */
[----:B------:R3:W1:Y:S01]  /*0620*/  SYNCS.EXCH.64 URZ, [UR8+0x18], UR12 ;  /* 0x0000180c08ff75b2 */ /* 0x0006620008000100 */
[----:B------:R-:W-:Y:S01]  /*0630*/  NOP ;  /* 0x0000000000007918 */ /* 0x000fe20000000000 */
.L_x_9:
[----:B------:R-:W2:Y:S01]  /*0640*/  SHFL.IDX PT, R0, R162, RZ, 0x1f ;  /* 0x00001fffa2007589 */ /* 0x000ea200000e0000 */
[----:B------:R-:W-:Y:S01]  /*0650*/  NOP ;  /* 0x0000000000007918 */ /* 0x000fe20000000000 */
[----:B--2---:R-:W-:-:S13]  /*0660*/  ISETP.NE.AND P0, PT, R0, 0x1, PT ;  /* 0x000000010000780c */ /* 0x004fda0003f05270 */
[----:B------:R-:W-:Y:S05]  /*0670*/  @P0 BRA `(.L_x_10) ;  /* 0x0000000000540947 */ /* 0x000fea0003800000 */
[----:B------:R-:W-:Y:S01]  /*0680*/  UMOV UR9, 0x400 ;  /* 0x0000040000097882 */ /* 0x000fe20000000000 */
[----:B---3--:R-:W-:Y:S01]  /*0690*/  UMOV UR8, 0x20 ;  /* 0x0000002000087882 */ /* 0x008fe20000000000 */
[----:B------:R-:W-:Y:S01]  /*06a0*/  UMOV UR6, 0x80 ;  /* 0x0000008000067882 */ /* 0x000fe20000000000 */
[----:B------:R-:W-:Y:S02]  /*06b0*/  ULEA UR9, UR37, UR9, 0x18 ;  /* 0x0000000925097291 */ /* 0x000fe4000f8ec0ff */
[----:B------:R-:W-:-:S04]  /*06c0*/  UIADD3 UR12, UPT, UPT, -UR8, 0x100000, URZ ;  /* 0x00100000080c7890 */ /* 0x000fc8000fffe1ff */
[----:B------:R-:W-:Y:S02]  /*06d0*/  USHF.L.U32 UR13, UR12, 0xb, URZ ;  /* 0x0000000b0c0d7899 */ /* 0x000fe400080006ff */
[----:B------:R-:W-:Y:S02]  /*06e0*/  USHF.L.U32 UR12, UR12, 0x1, URZ ;  /* 0x000000010c0c7899 */ /* 0x000fe400080006ff */
[----:B------:R-:W-:-:S04]  /*06f0*/  UIADD3 UR14, UPT, UPT, -UR6, 0x100000, URZ ;  /* 0x00100000060e7890 */ /* 0x000fc8000fffe1ff */
[----:B------:R-:W-:Y:S02]  /*0700*/  USHF.L.U32 UR15, UR14, 0xb, URZ ;  /* 0x0000000b0e0f7899 */ /* 0x000fe400080006ff */
[----:B------:R-:W-:Y:S01]  /*0710*/  USHF.L.U32 UR14, UR14, 0x1, URZ ;  /* 0x000000010e0e7899 */ /* 0x000fe200080006ff */
[----:B------:R-:W-:Y:S01]  /*0720*/  ELECT P0, URZ, PT ;  /* 0x0000000000ff782f */ /* 0x000fe20003800000 */
[----:B------:R-:W2:Y:S02]  /*0730*/  FENCE.VIEW.ASYNC.S ;  /* 0x00000000000073c6 */ /* 0x000ea40000000000 */
[----:B--2---:R2:W3:Y:S08]  /*0740*/  SYNCS.EXCH.64 URZ, [UR9+0x20], UR12 ;  /* 0x0000200c09ff75b2 */ /* 0x0044f00008000100 */
[----:B------:R2:W1:Y:S01]  /*0750*/  SYNCS.EXCH.64 URZ, [UR9+0x40], UR14 ;  /* 0x0000400e09ff75b2 */ /* 0x0004620008000100 */
[----:B------:R2:W1:Y:S01]  /*0760*/  SYNCS.EXCH.64 URZ, [UR9+0x28], UR12 ;  /* 0x0000280c09ff75b2 */ /* 0x0004620008000100 */
[----:B------:R2:W1:Y:S01]  /*0770*/  SYNCS.EXCH.64 URZ, [UR9+0x48], UR14 ;  /* 0x0000480e09ff75b2 */ /* 0x0004620008000100 */
[----:B------:R2:W1:Y:S01]  /*0780*/  SYNCS.EXCH.64 URZ, [UR9+0x30], UR12 ;  /* 0x0000300c09ff75b2 */ /* 0x0004620008000100 */
[----:B------:R2:W1:Y:S01]  /*0790*/  SYNCS.EXCH.64 URZ, [UR9+0x50], UR14 ;  /* 0x0000500e09ff75b2 */ /* 0x0004620008000100 */
[----:B------:R2:W1:Y:S01]  /*07a0*/  SYNCS.EXCH.64 URZ, [UR9+0x38], UR12 ;  /* 0x0000380c09ff75b2 */ /* 0x0004620008000100 */
[----:B------:R2:W1:Y:S01]  /*07b0*/  SYNCS.EXCH.64 URZ, [UR9+0x58], UR14 ;  /* 0x0000580e09ff75b2 */ /* 0x0004620008000100 */
[----:B------:R-:W-:Y:S01]  /*07c0*/  NOP ;  /* 0x0000000000007918 */ /* 0x000fe20000000000 */
.L_x_10:
[----:B------:R-:W4:Y:S01]  /*07d0*/  SHFL.IDX PT, R0, R162, RZ, 0x1f ;  /* 0x00001fffa2007589 */ /* 0x000f2200000e0000 */
[----:B------:R-:W-:Y:S01]  /*07e0*/  NOP ;  /* 0x0000000000007918 */ /* 0x000fe20000000000 */
[----:B----4-:R-:W-:-:S13]  /*07f0*/  ISETP.NE.AND P0, PT, R0, 0x3, PT ;  /* 0x000000030000780c */ /* 0x010fda0003f05270 */
[----:B------:R-:W-:Y:S05]  /*0800*/  @P0 BRA `(.L_x_11) ;  /* 0x00000000002c0947 */ /* 0x000fea0003800000 */
[----:B---3--:R-:W-:Y:S01]  /*0810*/  UMOV UR8, 0x400 ;  /* 0x0000040000087882 */ /* 0x008fe20000000000 */
[----:B------:R-:W-:Y:S01]  /*0820*/  UMOV UR6, 0x20 ;  /* 0x0000002000067882 */ /* 0x000fe20000000000 */
[----:B------:R-:W-:Y:S02]  /*0830*/  ULEA UR8, UR37, UR8, 0x18 ;  /* 0x0000000825087291 */ /* 0x000fe4000f8ec0ff */
[----:B--2---:R-:W-:-:S04]  /*0840*/  UIADD3 UR12, UPT, UPT, -UR6, 0x100000, URZ ;  /* 0x00100000060c7890 */ /* 0x004fc8000fffe1ff */
[----:B------:R-:W-:Y:S02]  /*0850*/  USHF.L.U32 UR13, UR12, 0xb, URZ ;  /* 0x0000000b0c0d7899 */ /* 0x000fe400080006ff */
[----:B------:R-:W-:Y:S01]  /*0860*/  USHF.L.U32 UR12, UR12, 0x1, URZ ;  /* 0x000000010c0c7899 */ /* 0x000fe200080006ff */
[----:B------:R-:W-:Y:S01]  /*0870*/  ELECT P0, URZ, PT ;  /* 0x0000000000ff782f */ /* 0x000fe20003800000 */
[----:B------:R-:W2:Y:S10]  /*0880*/  FENCE.VIEW.ASYNC.S ;  /* 0x00000000000073c6 */ /* 0x000eb40000000000 */
[----:B--2---:R4:W2:Y:S01]  /*0890*/  SYNCS.EXCH.64 URZ, [UR8+0x60], UR12 ;  /* 0x0000600c08ff75b2 */ /* 0x0048a20008000100 */
[----:B------:R4:W3:Y:S02]  /*08a0*/  SYNCS.EXCH.64 URZ, [UR8+0x68], UR12 ;  /* 0x0000680c08ff75b2 */ /* 0x0008e40008000100 */
[----:B----4-:R-:W-:Y:S01]  /*08b0*/  NOP ;  /* 0x0000000000007918 */ /* 0x010fe20000000000 */
.L_x_11:
[----:B------:R-:W4:Y:S01]  /*08c0*/  SHFL.IDX PT, R0, R162, RZ, 0x1f ;  /* 0x00001fffa2007589 */ /* 0x000f2200000e0000 */
[----:B------:R-:W-:Y:S01]  /*08d0*/  NOP ;  /* 0x0000000000007918 */ /* 0x000fe20000000000 */
[----:B----4-:R-:W-:-:S13]  /*08e0*/  ISETP.NE.AND P0, PT, R0, 0x4, PT ;  /* 0x000000040000780c */ /* 0x010fda0003f05270 */
[----:B------:R-:W-:Y:S05]  /*08f0*/  @P0 BRA `(.L_x_12) ;  /* 0x0000000000480947 */ /* 0x000fea0003800000 */
[----:B--2---:R-:W-:Y:S01]  /*0900*/  UMOV UR9, 0x1e0 ;  /* 0x000001e000097882 */ /* 0x004fe20000000000 */
[----:B---3--:R-:W-:Y:S01]  /*0910*/  UMOV UR8, 0x400 ;  /* 0x0000040000087882 */ /* 0x008fe20000000000 */
[----:B------:R-:W-:Y:S01]  /*0920*/  USEL UR9, UR9, 0x1a0, UP5 ;  /* 0x000001a009097887 */ /* 0x000fe2000a800000 */
        /* <DEDUP_REMOVED lines=10> */
[----:B--2---:R4:W2:Y:S08]  /*09d0*/  SYNCS.EXCH.64 URZ, [UR8+0x70], UR12 ;  /* 0x0000700c08ff75b2 */ /* 0x0048b00008000100 */
[----:B------:R4:W3:Y:S01]  /*09e0*/  SYNCS.EXCH.64 URZ, [UR8+0x80], UR14 ;  /* 0x0000800e08ff75b2 */ /* 0x0008e20008000100 */
[----:B------:R4:W1:Y:S01]  /*09f0*/  SYNCS.EXCH.64 URZ, [UR8+0x78], UR12 ;  /* 0x0000780c08ff75b2 */ /* 0x0008620008000100 */
[----:B------:R4:W1:Y:S02]  /*0a00*/  SYNCS.EXCH.64 URZ, [UR8+0x88], UR14 ;  /* 0x0000880e08ff75b2 */ /* 0x0008640008000100 */
[----:B----4-:R-:W-:Y:S01]  /*0a10*/  NOP ;  /* 0x0000000000007918 */ /* 0x010fe20000000000 */
.L_x_12:
[----:B------:R-:W4:Y:S01]  /*0a20*/  SHFL.IDX PT, R0, R162, RZ, 0x1f ;  /* 0x00001fffa2007589 */ /* 0x000f2200000e0000 */
[----:B------:R-:W-:Y:S01]  /*0a30*/  NOP ;  /* 0x0000000000007918 */ /* 0x000fe20000000000 */
[----:B----4-:R-:W-:-:S13]  /*0a40*/  ISETP.NE.AND P0, PT, R0, 0x5, PT ;  /* 0x000000050000780c */ /* 0x010fda0003f05270 */
[----:B------:R-:W-:Y:S05]  /*0a50*/  @P0 BRA `(.L_x_13) ;  /* 0x0000000000440947 */ /* 0x000fea0003800000 */
[----:B--2---:R-:W-:Y:S01]  /*0a60*/  UMOV UR9, 0x400 ;  /* 0x0000040000097882 */ /* 0x004fe20000000000 */
        /* <DEDUP_REMOVED lines=16> */
.L_x_13:
[----:B------:R-:W4:Y:S01]  /*0b70*/  SHFL.IDX PT, R0, R162, RZ, 0x1f ;  /* 0x00001fffa2007589 */ /* 0x000f2200000e0000 */
[----:B------:R-:W-:Y:S01]  /*0b80*/  ISETP.NE.OR P1, PT, RZ, UR10, !P1 ;  /* 0x0000000aff007c0c */ /* 0x000fe2000cf25670 */
        /* <DEDUP_REMOVED lines=12> */
[----:B------:R4:W3:Y:S01]  /*0c50*/  SYNCS.EXCH.64 URZ, [UR8+0xc0], UR12 ;  /* 0x0000c00c08ff75b2 */ /* 0x0008e20008000100 */
[----:B------:R4:W1:Y:S01]  /*0c60*/  SYNCS.EXCH.64 URZ, [UR8+0xb8], UR12 ;  /* 0x0000b80c08ff75b2 */ /* 0x0008620008000100 */
[----:B------:R4:W1:Y:S02]  /*0c70*/  SYNCS.EXCH.64 URZ, [UR8+0xc8], UR12 ;  /* 0x0000c80c08ff75b2 */ /* 0x0008640008000100 */
[----:B----4-:R-:W-:Y:S01]  /*0c80*/  NOP ;  /* 0x0000000000007918 */ /* 0x010fe20000000000 */
.L_x_14:
[----:B------:R-:W-:Y:S01]  /*0c90*/  VOTEU.ALL UP1, P1 ;  /* 0x0000000000ff7886 */ /* 0x000fe20000820000 */
[----:B---3--:R-:W3:Y:S01]  /*0ca0*/  LDCU UR8, c[0x0][0x36c] ;  /* 0x00006d80ff0877ac */ /* 0x008ee20008000800 */
[----:B------:R-:W-:Y:S01]  /*0cb0*/  NOP ;  /* 0x0000000000007918 */ /* 0x000fe20000000000 */
[----:B------:R-:W-:Y:S01]  /*0cc0*/  LOP3.LUT R10, R170, 0x1f, RZ, 0xc0, !PT ;  /* 0x0000001faa0a7812 */ /* 0x000fe200078ec0ff */
[----:B--2---:R-:W-:Y:S01]  /*0cd0*/  UMOV UR12, 0x20 ;  /* 0x00000020000c7882 */ /* 0x004fe20000000000 */
[----:B------:R-:W-:Y:S01]  /*0ce0*/  @!UP1 UMOV UR6, 0x400 ;  /* 0x0000040000069882 */ /* 0x000fe20000000000 */
[----:B------:R-:W-:-:S04]  /*0cf0*/  @!UP1 UIADD3 UR12, UPT, UPT, -UR12, 0x100000, URZ ;  /* 0x001000000c0c9890 */ /* 0x000fc8000fffe1ff */
[----:B------:R-:W-:Y:S02]  /*0d00*/  @!UP1 USHF.L.U32 UR13, UR12, 0xb, URZ ;  /* 0x0000000b0c0d9899 */ /* 0x000fe400080006ff */
[----:B------:R-:W-:Y:S02]  /*0d10*/  @!UP1 USHF.L.U32 UR12, UR12, 0x1, URZ ;  /* 0x000000010c0c9899 */ /* 0x000fe400080006ff */
[----:B------:R-:W-:Y:S01]  /*0d20*/  @!UP1 ULEA UR6, UR37, UR6, 0x18 ;  /* 0x0000000625069291 */ /* 0x000fe2000f8ec0ff */
[----:B------:R-:W-:Y:S01]  /*0d30*/  VOTEU.ALL UP1, P1 ;  /* 0x0000000000ff7886 */ /* 0x000fe20000820000 */
[----:B------:R-:W-:Y:S01]  /*0d40*/  UISETP.NE.AND UP4, UPT, UR10, URZ, UPT ;  /* 0x000000ff0a00728c */ /* 0x000fe2000bf85270 */
[----:B------:R-:W2:Y:S09]  /*0d50*/  FENCE.VIEW.ASYNC.S ;  /* 0x00000000000073c6 */ /* 0x000eb20000000000 */
[----:B--2---:R2:W4:Y:S01]  /*0d60*/  @!UP1 SYNCS.EXCH.64 URZ, [UR6+0xd0], UR12 ;  /* 0x0000d00c06ff95b2 */ /* 0x0045220008000100 */
[----:B---3--:R-:W-:-:S09]  /*0d70*/  UISETP.EQ.U32.AND UP1, UPT, UR8, 0x1, UPT ;  /* 0x000000010800788c */ /* 0x008fd2000bf22070 */
[----:B------:R-:W-:Y:S05]  /*0d80*/  BRA.U !UP1, `(.L_x_15) ;  /* 0x0000000109087547 */ /* 0x000fea000b800000 */
[----:B-1--4-:R-:W-:Y:S01]  /*0d90*/  UCGABAR_ARV ;  /* 0x00000000000079c7 */ /* 0x012fe20008000000 */
[----:B------:R-:W-:Y:S05]  /*0da0*/  BRA `(.L_x_16) ;  /* 0x0000000000047947 */ /* 0x000fea0003800000 */
.L_x_15:
[----:B-1--4-:R-:W-:Y:S01]  /*0db0*/  NOP ;  /* 0x0000000000007918 */ /* 0x012fe20000000000 */
.L_x_16:
[----:B------:R-:W1:Y:S01]  /*0dc0*/  S2R R11, SR_CTAID.X ;  /* 0x00000000000b7919 */ /* 0x000e620000002500 */
[----:B------:R-:W-:-:S05]  /*0dd0*/  CS2R.32 R156, SR_CgaSize ;  /* 0x00000000009c7805 */ /* 0x000fca0000008a00 */
[----:B------:R-:W-:-:S05]  /*0de0*/  IMAD R156, R156, -0xa0, RZ ;  /* 0xffffff609c9c7824 */ /* 0x000fca00078e02ff */
[----:B------:R-:W-:-:S14]  /*0df0*/  R2UR UR8, R156 ;  /* 0x000000009c0872ca */ /* 0x000fdc00000e0000 */
[----:B------:R-:W3:Y:S01]  /*0e00*/  LDCU UR8, c[0x0][UR8+0x2b0] ;  /* 0x00005600080877ac */ /* 0x000ee20008000800 */
[----:B------:R-:W-:-:S05]  /*0e10*/  CS2R.32 R0, SR_CgaSize ;  /* 0x0000000000007805 */ /* 0x000fca0000008a00 */
[----:B------:R-:W-:-:S06]  /*0e20*/  IMAD R0, R0, -0xa0, RZ ;  /* 0xffffff6000007824 */ /* 0x000fcc00078e02ff */
[----:B------:R-:W4:Y:S01]  /*0e30*/  LDC R0, c[0x0][R0+0x2a0] ;  /* 0x0000a80000007b82 */ /* 0x000f220000000800 */
[----:B------:R-:W-:Y:S01]  /*0e40*/  PRMT R8, RZ, 0x7610, R8 ;  /* 0x00007610ff087816 */ /* 0x000fe20000000008 */
[----:B------:R-:W3:Y:S01]  /*0e50*/  S2R R20, SR_CTAID.Y ;  /* 0x0000000000147919 */ /* 0x000ee20000002600 */
[----:B------:R-:W-:-:S05]  /*0e60*/  CS2R.32 R156, SR_CgaSize ;  /* 0x00000000009c7805 */ /* 0x000fca0000008a00 */
[----:B------:R-:W-:-:S05]  /*0e70*/  IMAD R156, R156, -0xa0, RZ ;  /* 0xffffff609c9c7824 */ /* 0x000fca00078e02ff */
[----:B--2---:R-:W-:-:S14]  /*0e80*/  R2UR UR6, R156 ;  /* 0x000000009c0672ca */ /* 0x004fdc00000e0000 */
[----:B------:R-:W2:Y:S01]  /*0e90*/  LDCU UR6, c[0x0][UR6+0x2b4] ;  /* 0x00005680060677ac */ /* 0x000ea20008000800 */
[----:B------:R-:W-:Y:S01]  /*0ea0*/  UISETP.NE.AND UP2, UPT, UR10, 0x2, UPT ;  /* 0x000000020a00788c */ /* 0x000fe2000bf45270 */
[----:B------:R-:W3:Y:S01]  /*0eb0*/  LDC R9, c[0x0][0xb24] ;  /* 0x0002c900ff097b82 */ /* 0x000ee20000000800 */
[----:B------:R-:W-:-:S05]  /*0ec0*/  CS2R.32 R154, SR_CgaSize ;  /* 0x00000000009a7805 */ /* 0x000fca0000008a00 */
[----:B------:R-:W-:-:S06]  /*0ed0*/  IMAD R154, R154, -0xa0, RZ ;  /* 0xffffff609a9a7824 */ /* 0x000fcc00078e02ff */
[----:B------:R-:W4:Y:S08]  /*0ee0*/  LDC R154, c[0x0][R154+0x2a4] ;  /* 0x0000a9009a9a7b82 */ /* 0x000f300000000800 */
[----:B------:R-:W4:Y:S01]  /*0ef0*/  LDC R72, c[0x0][0xb24] ;  /* 0x0002c900ff487b82 */ /* 0x000f220000000800 */
[----:B-1----:R-:W-:Y:S01]  /*0f00*/  I2FP.F32.U32 R4, R11 ;  /* 0x0000000b00047245 */ /* 0x002fe20000201000 */
[----:B------:R-:W-:-:S06]  /*0f10*/  IMAD.MOV.U32 R21, RZ, RZ, R11 ;  /* 0x000000ffff157224 */ /* 0x000fcc00078e000b */
[----:B------:R-:W1:Y:S01]  /*0f20*/  S2UR UR36, SR_CTAID.Z ;  /* 0x00000000002479c3 */ /* 0x000e620000002700 */
[----:B---3--:R-:W-:Y:S02]  /*0f30*/  ISETP.GE.AND P0, PT, R9, 0x1, PT ;  /* 0x000000010900780c */ /* 0x008fe40003f06270 */
[----:B------:R-:W-:Y:S01]  /*0f40*/  I2FP.F32.U32 R2, R20 ;  /* 0x0000001400027245 */ /* 0x000fe20000201000 */
[----:B------:R-:W-:-:S04]  /*0f50*/  FMUL R4, R4, UR8 ;  /* 0x0000000804047c20 */ /* 0x000fc80008400000 */
[----:B--2---:R-:W-:Y:S01]  /*0f60*/  FMUL R2, R2, UR6 ;  /* 0x0000000602027c20 */ /* 0x004fe20008400000 */
[----:B------:R-:W2:Y:S01]  /*0f70*/  F2I.U32.TRUNC.NTZ R156, R4 ;  /* 0x00000004009c7305 */ /* 0x000ea2000020f000 */
[----:B------:R-:W3:Y:S07]  /*0f80*/  LDCU UR6, c[0x0][0xb30] ;  /* 0x00016600ff0677ac */ /* 0x000eee0008000800 */
[----:B------:R-:W1:Y:S01]  /*0f90*/  F2I.U32.TRUNC.NTZ R3, R2 ;  /* 0x0000000200037305 */ /* 0x000e62000020f000 */
[----:B--2---:R-:W-:-:S04]  /*0fa0*/  IMAD.MOV R156, RZ, RZ, -R156 ;  /* 0x000000ffff9c7224 */ /* 0x004fc800078e0a9c */
[----:B----4-:R-:W-:Y:S01]  /*0fb0*/  IMAD R156, R0, R156, R11 ;  /* 0x0000009c009c7224 */ /* 0x010fe200078e020b */
[----:B------:R-:W-:Y:S01]  /*0fc0*/  PRMT R0, RZ, 0x7610, R0 ;  /* 0x00007610ff007816 */ /* 0x000fe20000000000 */
[----:B---3--:R-:W-:Y:S01]  /*0fd0*/  UISETP.NE.AND UP3, UPT, UR6, 0x1, UPT ;  /* 0x000000010600788c */ /* 0x008fe2000bf65270 */
[----:B-1----:R-:W-:-:S05]  /*0fe0*/  IADD3 R3, PT, PT, -R3, RZ, RZ ;  /* 0x000000ff03037210 */ /* 0x002fca0007ffe1ff */
[----:B------:R-:W-:Y:S01]  /*0ff0*/  IMAD R154, R154, R3, R20 ;  /* 0x000000039a9a7224 */ /* 0x000fe200078e0214 */
[----:B------:R-:W-:Y:S06]  /*1000*/  BRA.U UP4, `(.L_x_17) ;  /* 0x0000000104247547 */ /* 0x000fec000b800000 */
[----:B------:R-:W-:Y:S01]  /*1010*/  ISETP.NE.AND P1, PT, R154, RZ, PT ;  /* 0x000000ff9a00720c */ /* 0x000fe20003f25270 */
[----:B------:R-:W-:Y:S01]  /*1020*/  IMAD.MOV.U32 R0, RZ, RZ, 0x3 ;  /* 0x00000003ff007424 */ /* 0x000fe200078e00ff */
[C---:B------:R-:W-:Y:S02]  /*1030*/  LOP3.LUT R3, R156.reuse, 0xfffffffe, RZ, 0xc0, !PT ;  /* 0xfffffffe9c037812 */ /* 0x040fe400078ec0ff */
[----:B------:R-:W-:Y:S02]  /*1040*/  ISETP.LT.U32.OR P1, PT, R156, 0x2, !P1 ;  /* 0x000000029c00780c */ /* 0x000fe40004f21470 */
[----:B------:R-:W-:Y:S02]  /*1050*/  SHF.L.U32 R0, R0, R3, RZ ;  /* 0x0000000300007219 */ /* 0x000fe400000006ff */
[----:B------:R-:W-:Y:S02]  /*1060*/  SEL R5, RZ, 0x1, !P1 ;  /* 0x00000001ff057807 */ /* 0x000fe40004800000 */
[----:B------:R-:W-:-:S05]  /*1070*/  SEL R2, RZ, 0x2, !P1 ;  /* 0x00000002ff027807 */ /* 0x000fca0004800000 */
[----:B------:R-:W-:-:S05]  /*1080*/  IMAD.IADD R2, R5, 0x1, R2 ;  /* 0x0000000105027824 */ /* 0x000fca00078e0202 */
[----:B------:R-:W-:Y:S02]  /*1090*/  PRMT R8, R2, 0x7610, R8 ;  /* 0x0000761002087816 */ /* 0x000fe40000000008 */
.L_x_17:
[----:B------:R-:W-:Y:S05]  /*10a0*/  @!P0 BRA `(.L_x_18) ;  /* 0x0000000000b88947 */ /* 0x000fea0003800000 */
[----:B------:R-:W1:Y:S01]  /*10b0*/  LDC.64 R4, c[0x0][0xb18] ;  /* 0x0002c600ff047b82 */ /* 0x000e620000000a00 */
[----:B------:R-:W-:-:S07]  /*10c0*/  ISETP.NE.AND P0, PT, R9, 0x1, PT ;  /* 0x000000010900780c */ /* 0x000fce0003f05270 */
[----:B------:R-:W2:Y:S08]  /*10d0*/  LDC R14, c[0x0][0xb0c] ;  /* 0x0002c300ff0e7b82 */ /* 0x000eb00000000800 */
[----:B------:R-:W3:Y:S08]  /*10e0*/  LDC R13, c[0x0][0x370] ;  /* 0x0000dc00ff0d7b82 */ /* 0x000ef00000000800 */
[----:B------:R-:W4:Y:S01]  /*10f0*/  LDC R16, c[0x0][0x374] ;  /* 0x0000dd00ff107b82 */ /* 0x000f220000000800 */
[----:B-1----:R-:W-:-:S07]  /*1100*/  ISETP.NE.AND P1, PT, R4, 0x1, PT ;  /* 0x000000010400780c */ /* 0x002fce0003f25270 */
[----:B------:R-:W3:Y:S01]  /*1110*/  LDC.64 R6, c[0x0][0xb10] ;  /* 0x0002c400ff067b82 */ /* 0x000ee20000000a00 */
[----:B--2---:R-:W-:-:S07]  /*1120*/  ISETP.NE.AND P2, PT, R14, 0x1, PT ;  /* 0x000000010e00780c */ /* 0x004fce0003f45270 */
[----:B------:R-:W1:Y:S08]  /*1130*/  LDC R12, c[0x0][0xb20] ;  /* 0x0002c800ff0c7b82 */ /* 0x000e700000000800 */
[----:B------:R-:W2:Y:S01]  /*1140*/  LDC.64 R2, c[0x0][0xb28] ;  /* 0x0002ca00ff027b82 */ /* 0x000ea20000000a00 */
[----:B----4-:R-:W-:-:S04]  /*1150*/  IMAD.HI.U32 R15, R16, R5, RZ ;  /* 0x00000005100f7227 */ /* 0x010fc800078e00ff */
[----:B------:R-:W-:-:S04]  /*1160*/  IMAD.HI.U32 R5, R20, R5, RZ ;  /* 0x0000000514057227 */ /* 0x000fc800078e00ff */
[----:B---3--:R-:W-:-:S04]  /*1170*/  IMAD.HI.U32 R18, R13, R6, RZ ;  /* 0x000000060d127227 */ /* 0x008fc800078e00ff */
[C---:B------:R-:W-:Y:S01]  /*1180*/  IMAD.HI.U32 R22, R11.reuse, R6, RZ ;  /* 0x000000060b167227 */ /* 0x040fe200078e00ff */
[-C--:B------:R-:W-:Y:S02]  /*1190*/  @P2 SHF.R.U32.HI R13, RZ, R7.reuse, R18 ;  /* 0x00000007ff0d2219 */ /* 0x080fe40000011612 */
[-C--:B-1----:R-:W-:Y:S02]  /*11a0*/  @P1 SHF.R.U32.HI R16, RZ, R12.reuse, R15 ;  /* 0x0000000cff101219 */ /* 0x082fe4000001160f */
[----:B------:R-:W-:Y:S02]  /*11b0*/  SHF.R.U32.HI R5, RZ, R12, R5 ;  /* 0x0000000cff057219 */ /* 0x000fe40000011605 */
[----:B------:R-:W-:Y:S02]  /*11c0*/  SHF.R.U32.HI R22, RZ, R7, R22 ;  /* 0x00000007ff167219 */ /* 0x000fe40000011616 */
[----:B------:R-:W-:Y:S01]  /*11d0*/  SEL R5, R20, R5, !P1 ;  /* 0x0000000514057207 */ /* 0x000fe20004800000 */
[----:B--2---:R-:W-:Y:S01]  /*11e0*/  IMAD.HI.U32 R18, R16, R2, RZ ;  /* 0x0000000210127227 */ /* 0x004fe200078e00ff */
[----:B------:R-:W-:-:S02]  /*11f0*/  SEL R21, R11, R22, !P2 ;  /* 0x000000160b157207 */ /* 0x000fc40005000000 */
[----:B------:R-:W-:Y:S01]  /*1200*/  IADD3 R7, PT, PT, -R5, RZ, RZ ;  /* 0x000000ff05077210 */ /* 0x000fe20007ffe1ff */
[----:B------:R-:W-:Y:S01]  /*1210*/  IMAD.HI.U32 R6, R13, R2, RZ ;  /* 0x000000020d067227 */ /* 0x000fe200078e00ff */
[----:B------:R-:W-:-:S03]  /*1220*/  @P0 SHF.R.U32.HI R16, RZ, R3, R18 ;  /* 0x00000003ff100219 */ /* 0x000fc60000011612 */
[----:B------:R-:W-:Y:S01]  /*1230*/  IMAD R7, R4, R7, R20 ;  /* 0x0000000704077224 */ /* 0x000fe200078e0214 */
[----:B------:R-:W-:Y:S01]  /*1240*/  @P0 SHF.R.U32.HI R13, RZ, R3, R6 ;  /* 0x00000003ff0d0219 */ /* 0x000fe20000011606 */
[----:B------:R-:W-:-:S04]  /*1250*/  IMAD R16, R16, R9, RZ ;  /* 0x0000000910107224 */ /* 0x000fc800078e02ff */
[----:B------:R-:W-:Y:S01]  /*1260*/  IMAD R6, R13, R9, RZ ;  /* 0x000000090d067224 */ /* 0x000fe200078e02ff */
[----:B------:R-:W-:-:S04]  /*1270*/  ISETP.GE.AND P1, PT, R5, R16, PT ;  /* 0x000000100500720c */ /* 0x000fc80003f26270 */
[----:B------:R-:W-:Y:S01]  /*1280*/  ISETP.GE.OR P1, PT, R21, R6, P1 ;  /* 0x000000061500720c */ /* 0x000fe20000f26670 */
[----:B------:R-:W-:-:S05]  /*1290*/  IMAD.HI.U32 R6, R5, R2, RZ ;  /* 0x0000000205067227 */ /* 0x000fca00078e00ff */
[----:B------:R-:W-:-:S04]  /*12a0*/  SHF.R.U32.HI R6, RZ, R3, R6 ;  /* 0x00000003ff067219 */ /* 0x000fc80000011606 */
[----:B------:R-:W-:-:S03]  /*12b0*/  SEL R6, R5, R6, !P0 ;  /* 0x0000000605067207 */ /* 0x000fc60004000000 */
[----:B------:R-:W-:Y:S01]  /*12c0*/  @!P1 IMAD.HI.U32 R12, R21, R2, RZ ;  /* 0x00000002150c9227 */ /* 0x000fe200078e00ff */
[----:B------:R-:W-:-:S04]  /*12d0*/  IADD3 R2, PT, PT, -R6, RZ, RZ ;  /* 0x000000ff06027210 */ /* 0x000fc80007ffe1ff */
[----:B------:R-:W-:Y:S01]  /*12e0*/  @!P1 SHF.R.U32.HI R12, RZ, R3, R12 ;  /* 0x00000003ff0c9219 */ /* 0x000fe2000001160c */
[----:B------:R-:W-:-:S03]  /*12f0*/  IMAD R2, R9, R2, R5 ;  /* 0x0000000209027224 */ /* 0x000fc600078e0205 */
[----:B------:R-:W-:-:S05]  /*1300*/  @!P1 SEL R3, R21, R12, !P0 ;  /* 0x0000000c15039207 */ /* 0x000fca0004000000 */
[--C-:B------:R-:W-:Y:S02]  /*1310*/  @!P1 IMAD.IADD R6, R6, 0x1, -R3.reuse ;  /* 0x0000000106069824 */ /* 0x100fe400078e0a03 */
[----:B------:R-:W-:Y:S01]  /*1320*/  @!P1 IMAD R3, R2, R13, R3 ;  /* 0x0000000d02039224 */ /* 0x000fe200078e0203 */
[----:B------:R-:W-:Y:S01]  /*1330*/  IADD3 R2, PT, PT, -R21, RZ, RZ ;  /* 0x000000ff15027210 */ /* 0x000fe20007ffe1ff */
[----:B------:R-:W-:Y:S02]  /*1340*/  @!P1 IMAD R5, R6, R9, R21 ;  /* 0x0000000906059224 */ /* 0x000fe400078e0215 */
[----:B------:R-:W-:Y:S02]  /*1350*/  @!P1 IMAD.MOV.U32 R21, RZ, RZ, R3 ;  /* 0x000000ffff159224 */ /* 0x000fe400078e0003 */
[----:B------:R-:W-:Y:S02]  /*1360*/  IMAD R2, R14, R2, R11 ;  /* 0x000000020e027224 */ /* 0x000fe400078e020b */
[----:B------:R-:W-:-:S02]  /*1370*/  IMAD R20, R5, R4, R7 ;  /* 0x0000000405147224 */ /* 0x000fc400078e0207 */
[----:B------:R-:W-:Y:S02]  /*1380*/  IMAD R21, R21, R14, R2 ;  /* 0x0000000e15157224 */ /* 0x000fe400078e0202 */
.L_x_18:
[----:B------:R-:W-:Y:S05]  /*1390*/  BRA.U UP3, `(.L_x_19) ;  /* 0x0000000103407547 */ /* 0x000fea000b800000 */
[----:B------:R-:W1:Y:S08]  /*13a0*/  LDC.64 R4, c[0x0][0xb10] ;  /* 0x0002c400ff047b82 */ /* 0x000e700000000a00 */
[----:B------:R-:W2:Y:S08]  /*13b0*/  LDC.64 R2, c[0x0][0xb18] ;  /* 0x0002c600ff027b82 */ /* 0x000eb00000000a00 */
[----:B------:R-:W3:Y:S08]  /*13c0*/  LDC R6, c[0x0][0xb20] ;  /* 0x0002c800ff067b82 */ /* 0x000ef00000000800 */
[----:B------:R-:W4:Y:S01]  /*13d0*/  LDC R12, c[0x0][0xb0c] ;  /* 0x0002c300ff0c7b82 */ /* 0x000f220000000800 */
[----:B-1----:R-:W-:-:S05]  /*13e0*/  IMAD.HI.U32 R4, R21, R4, RZ ;  /* 0x0000000415047227 */ /* 0x002fca00078e00ff */
[----:B------:R-:W-:Y:S01]  /*13f0*/  SHF.R.U32.HI R4, RZ, R5, R4 ;  /* 0x00000005ff047219 */ /* 0x000fe20000011604 */
[----:B--2---:R-:W-:Y:S01]  /*1400*/  IMAD.HI.U32 R3, R20, R3, RZ ;  /* 0x0000000314037227 */ /* 0x004fe200078e00ff */
[----:B------:R-:W-:-:S04]  /*1410*/  ISETP.NE.AND P0, PT, R2, 0x1, PT ;  /* 0x000000010200780c */ /* 0x000fc80003f05270 */
[----:B---3--:R-:W-:-:S04]  /*1420*/  SHF.R.U32.HI R3, RZ, R6, R3 ;  /* 0x00000006ff037219 */ /* 0x008fc80000011603 */
[----:B------:R-:W-:Y:S02]  /*1430*/  SEL R3, R20, R3, !P0 ;  /* 0x0000000314037207 */ /* 0x000fe40004000000 */
[----:B----4-:R-:W-:-:S04]  /*1440*/  ISETP.NE.AND P1, PT, R12, 0x1, PT ;  /* 0x000000010c00780c */ /* 0x010fc80003f25270 */
[----:B------:R-:W-:-:S05]  /*1450*/  SEL R6, R21, R4, !P1 ;  /* 0x0000000415067207 */ /* 0x000fca0004800000 */
[----:B------:R-:W-:Y:S02]  /*1460*/  IMAD.IADD R4, R3, 0x1, -R6 ;  /* 0x0000000103047824 */ /* 0x000fe400078e0a06 */
[----:B------:R-:W-:Y:S02]  /*1470*/  IMAD.IADD R3, R6, 0x1, -R3 ;  /* 0x0000000106037824 */ /* 0x000fe400078e0a03 */
[----:B------:R-:W-:Y:S02]  /*1480*/  IMAD R21, R4, R12, R21 ;  /* 0x0000000c04157224 */ /* 0x000fe400078e0215 */
[----:B------:R-:W-:Y:S02]  /*1490*/  IMAD R20, R3, R2, R20 ;  /* 0x0000000203147224 */ /* 0x000fe400078e0214 */
.L_x_19:
[----:B------:R-:W-:Y:S05]  /*14a0*/  BRA.U !UP1, `(.L_x_20) ;  /* 0x00000001090c7547 */ /* 0x000fea000b800000 */
[----:B------:R-:W-:Y:S01]  /*14b0*/  UCGABAR_WAIT ;  /* 0x0000000000007dc7 */ /* 0x000fe20008000000 */
[----:B------:R-:W-:Y:S01]  /*14c0*/  CCTL.IVALL ;  /* 0x00000000ff00798f */ /* 0x000fe20002000000 */
[----:B------:R-:W-:Y:S05]  /*14d0*/  BRA `(.L_x_21) ;  /* 0x0000000000047947 */ /* 0x000fea0003800000 */
.L_x_20:
[----:B------:R-:W-:Y:S06]  /*14e0*/  BAR.SYNC.DEFER_BLOCKING 0x0 ;  /* 0x0000000000007b1d */ /* 0x000fec0000010000 */
.L_x_21:
[----:B------:R-:W-:Y:S05]  /*14f0*/  BRA.U UP2, `(.L_x_22) ;  /* 0x0000001102b87547 */ /* 0x000fea000b800000 */
[----:B------:R-:W1:Y:S01]  /*1500*/  LDCU UR15, c[0x0][0x38c] ;  /* 0x00007180ff0f77ac */ /* 0x000e620008000800 */
[----:B------:R-:W2:Y:S01]  /*1510*/  LDC R9, c[0x0][0x370] ;  /* 0x0000dc00ff097b82 */ /* 0x000ea20000000800 */
[----:B------:R-:W-:Y:S01]  /*1520*/  IMAD.SHL.U32 R16, R11, 0x80, RZ ;  /* 0x000000800b107824 */ /* 0x000fe200078e00ff */
[----:B------:R-:W-:Y:S01]  /*1530*/  PLOP3.LUT P1, PT, PT, PT, UP5, 0x80, 0x8 ;  /* 0x000000000008781c */ /* 0x000fe20003f2f058 */
[----:B------:R-:W-:Y:S01]  /*1540*/  HFMA2 R12, -RZ, RZ, 0, 0 ;  /* 0x00000000ff0c7431 */ /* 0x000fe200000001ff */
[----:B------:R-:W-:Y:S01]  /*1550*/  UISETP.NE.AND UP1, UPT, UR10, URZ, UPT ;  /* 0x000000ff0a00728c */ /* 0x000fe2000bf25270 */
[----:B------:R-:W-:Y:S01]  /*1560*/  ISETP.NE.AND P4, PT, R10, RZ, P5 ;  /* 0x000000ff0a00720c */ /* 0x000fe20002f85270 */
[----:B------:R-:W-:Y:S01]  /*1570*/  IMAD.MOV.U32 R15, RZ, RZ, 0x1 ;  /* 0x00000001ff0f7424 */ /* 0x000fe200078e00ff */
[----:B------:R-:W-:Y:S01]  /*1580*/  PLOP3.LUT P1, PT, P1, PT, PT, 0x8, 0x80 ;  /* 0x000000000080781c */ /* 0x000fe20000f2e170 */
[----:B------:R-:W3:Y:S01]  /*1590*/  LDC R0, c[0x0][0x374] ;  /* 0x0000dd00ff007b82 */ /* 0x000ee20000000800 */
[----:B------:R-:W-:Y:S01]  /*15a0*/  IMAD.MOV.U32 R14, RZ, RZ, RZ ;  /* 0x000000ffff0e7224 */ /* 0x000fe200078e00ff */
[----:B------:R-:W-:Y:S01]  /*15b0*/  MOV R8, 0x1 ;  /* 0x0000000100087802 */ /* 0x000fe20000000f00 */
[----:B------:R-:W-:Y:S01]  /*15c0*/  IMAD.MOV.U32 R10, RZ, RZ, RZ ;  /* 0x000000ffff0a7224 */ /* 0x000fe200078e00ff */
[----:B------:R-:W-:Y:S01]  /*15d0*/  LOP3.LUT R16, R16, 0x80, RZ, 0xc0, !PT ;  /* 0x0000008010107812 */ /* 0x000fe200078ec0ff */
[----:B------:R-:W4:Y:S01]  /*15e0*/  LDCU.64 UR30, c[0x0][0x348] ;  /* 0x00006900ff1e77ac */ /* 0x000f220008000a00 */
[----:B-1----:R-:W-:-:S02]  /*15f0*/  UIADD3 UR4, UPT, UPT, UR15, 0x7f, URZ ;  /* 0x0000007f0f047890 */ /* 0x002fc4000fffe0ff */
[----:B------:R-:W-:Y:S02]  /*1600*/  USEL UR7, UR7, 0x2, UP1 ;  /* 0x0000000207077887 */ /* 0x000fe40008800000 */
[----:B------:R-:W-:Y:S01]  /*1610*/  USHF.R.S32.HI UR22, URZ, 0x1f, UR4 ;  /* 0x0000001fff167899 */ /* 0x000fe20008011404 */
[----:B------:R-:W-:-:S03]  /*1620*/  UMOV UR13, URZ ;  /* 0x000000ff000d7c82 */ /* 0x000fc60008000000 */
[----:B------:R-:W-:Y:S02]  /*1630*/  ULEA.HI UR22, UR22, UR4, URZ, 0x7 ;  /* 0x0000000416167291 */ /* 0x000fe4000f8f38ff */
[----:B------:R-:W-:Y:S02]  /*1640*/  UIADD3 UR4, UPT, UPT, UR15, -0x1, URZ ;  /* 0xffffffff0f047890 */ /* 0x000fe4000fffe0ff */
[----:B------:R-:W-:Y:S02]  /*1650*/  USHF.R.S32.HI UR22, URZ, 0x7, UR22 ;  /* 0x00000007ff167899 */ /* 0x000fe40008011416 */
[----:B------:R-:W-:Y:S02]  /*1660*/  UISETP.GE.U32.AND UP2, UPT, UR4, -0xff, UPT ;  /* 0xffffff010400788c */ /* 0x000fe4000bf46070 */
[----:B------:R-:W-:Y:S02]  /*1670*/  UISETP.LT.U32.AND UP0, UPT, UR22, 0x2, UPT ;  /* 0x000000021600788c */ /* 0x000fe4000bf01070 */
[----:B------:R-:W-:-:S02]  /*1680*/  UIADD3 UR15, UPT, UPT, UR15, 0xfe, URZ ;  /* 0x000000fe0f0f7890 */ /* 0x000fc4000fffe0ff */
[----:B------:R-:W-:-:S04]  /*1690*/  USEL UR21, UR22, 0x2, UP0 ;  /* 0x0000000216157887 */ /* 0x000fc80008000000 */
[----:B------:R-:W-:Y:S02]  /*16a0*/  UIADD3 UR6, UPT, UPT, UR21, -0x1, URZ ;  /* 0xffffffff15067890 */ /* 0x000fe4000fffe0ff */
[----:B------:R-:W-:Y:S02]  /*16b0*/  @UP2 UIADD3 UR6, UPT, UPT, UR21, URZ, URZ ;  /* 0x000000ff15062290 */ /* 0x000fe4000fffe0ff */
[----:B------:R-:W-:Y:S02]  /*16c0*/  UIADD3 UR14, UPT, UPT, UR22, -UR21, URZ ;  /* 0x80000015160e7290 */ /* 0x000fe4000fffe0ff */
[----:B------:R-:W-:Y:S02]  /*16d0*/  UIADD3 UR5, UPT, UPT, UR6, 0x1, URZ ;  /* 0x0000000106057890 */ /* 0x000fe4000fffe0ff */
[----:B--2-4-:R-:W-:-:S12]  /*16e0*/  UIADD3 UR6, UPT, UPT, -UR6, URZ, URZ ;  /* 0x000000ff06067290 */ /* 0x014fd8000fffe1ff */
.L_x_42:
[----:B------:R-:W-:Y:S01]  /*16f0*/  UISETP.NE.AND UP0, UPT, UR37, URZ, UPT ;  /* 0x000000ff2500728c */ /* 0x000fe2000bf05270 */
[----:B------:R-:W1:Y:S08]  /*1700*/  S2UR UR37, SR_CgaCtaId ;  /* 0x00000000002579c3 */ /* 0x000e700000008800 */
[----:B------:R-:W-:Y:S05]  /*1710*/  BRA.U UP0, `(.L_x_23) ;  /* 0x0000000100347547 */ /* 0x000fea000b800000 */
[----:B------:R-:W2:Y:S01]  /*1720*/  S2R R2, SR_CgaCtaId ;  /* 0x0000000000027919 */ /* 0x000ea20000008800 */
[----:B------:R-:W-:-:S04]  /*1730*/  MOV R3, 0x400 ;  /* 0x0000040000037802 */ /* 0x000fc80000000f00 */
[----:B--2---:R-:W-:Y:S02]  /*1740*/  LEA R3, R2, R3, 0x18 ;  /* 0x0000000302037211 */ /* 0x004fe400078ec0ff */
[----:B------:R-:W-:-:S03]  /*1750*/  SHF.L.U32 R2, R8, 0x1f, RZ ;  /* 0x0000001f08027819 */ /* 0x000fc600000006ff */
[----:B------:R-:W-:-:S04]  /*1760*/  IMAD R3, R10, 0x8, R3 ;  /* 0x000000080a037824 */ /* 0x000fc800078e0203 */
[----:B------:R-:W2:Y:S02]  /*1770*/  SYNCS.PHASECHK.TRANS64.TRYWAIT P0, [R3+URZ+0xc0], R2 ;  /* 0x0000c002030075a7 */ /* 0x000ea400080011ff */
[----:B--2---:R-:W-:Y:S05]  /*1780*/  @!P0 BRA `(.L_x_24) ;  /* 0x0000009c009c8947 */ /* 0x004fea0003800000 */
.L_x_145:
[----:B------:R-:W-:Y:S01]  /*1790*/  VIADD R10, R10, 0x1 ;  /* 0x000000010a0a7836 */ /* 0x000fe20000000000 */
[----:B------:R2:W-:Y:S04]  /*17a0*/  SYNCS.ARRIVE.TRANS64.A1T0 RZ, [R3+URZ+0xb0], RZ ;  /* 0x0000b0ff03ff79a7 */ /* 0x0005e800081000ff */
[----:B------:R-:W-:-:S04]  /*17b0*/  ISETP.NE.AND P0, PT, R10, 0x2, PT ;  /* 0x000000020a00780c */ /* 0x000fc80003f05270 */
[----:B------:R-:W-:Y:S02]  /*17c0*/  SEL R10, R10, RZ, P0 ;  /* 0x000000ff0a0a7207 */ /* 0x000fe40000000000 */
[----:B--2---:R-:W-:-:S04]  /*17d0*/  SEL R3, RZ, 0x1, P0 ;  /* 0x00000001ff037807 */ /* 0x004fc80000000000 */
[----:B------:R-:W-:-:S07]  /*17e0*/  LOP3.LUT R8, R8, R3, RZ, 0x3c, !PT ;  /* 0x0000000308087212 */ /* 0x000fce00078e3cff */
.L_x_23:
[----:B------:R-:W-:Y:S01]  /*17f0*/  UMOV UR4, 0x400 ;  /* 0x0000040000047882 */ /* 0x000fe20000000000 */
[----:B------:R-:W-:Y:S01]  /*1800*/  LEA.HI R3, R21, R21, RZ, 0x1 ;  /* 0x0000001515037211 */ /* 0x000fe200078f08ff */
[----:B-1----:R-:W-:Y:S01]  /*1810*/  ULEA UR4, UR37, UR4, 0x18 ;  /* 0x0000000425047291 */ /* 0x002fe2000f8ec0ff */
[----:B------:R-:W-:Y:S01]  /*1820*/  SHF.L.U32 R2, R15, 0x1f, RZ ;  /* 0x0000001f0f027819 */ /* 0x000fe200000006ff */
[----:B------:R-:W-:Y:S01]  /*1830*/  UISETP.GE.U32.AND UP0, UPT, UR15, 0xff, UPT ;  /* 0x000000ff0f00788c */ /* 0x000fe2000bf06070 */
[C---:B------:R-:W-:Y:S01]  /*1840*/  R2UR UR9, R16.reuse ;  /* 0x00000000100972ca */ /* 0x040fe200000e0000 */
[----:B------:R-:W-:Y:S01]  /*1850*/  ULEA UR8, UR13, UR4, 0x3 ;  /* 0x000000040d087291 */ /* 0x000fe2000f8e18ff */
[----:B------:R-:W-:Y:S01]  /*1860*/  IMAD.SHL.U32 R3, R3, 0x80, RZ ;  /* 0x0000008003037824 */ /* 0x000fe200078e00ff */
[----:B------:R-:W-:Y:S01]  /*1870*/  R2UR UR19, R16 ;  /* 0x00000000101372ca */ /* 0x000fe200000e0000 */
[----:B------:R-:W-:-:S03]  /*1880*/  UMOV UR23, URZ ;  /* 0x000000ff00177c82 */ /* 0x000fc60008000000 */
[----:B------:R-:W-:-:S03]  /*1890*/  R2UR UR35, R3 ;  /* 0x00000000032372ca */ /* 0x000fc600000e0000 */
[----:B------:R1:W2:Y:S01]  /*18a0*/  SYNCS.PHASECHK.TRANS64.TRYWAIT P0, [UR8+0x10], R2 ;  /* 0x00001002ff0075a7 */ /* 0x0002a20008001108 */
[----:B------:R-:W-:-:S09]  /*18b0*/  R2UR UR8, R20 ;  /* 0x00000000140872ca */ /* 0x000fd200000e0000 */
[----:B------:R-:W-:-:S04]  /*18c0*/  ULOP3.LUT UR35, UR9, 0xffffff00, UR35, 0xf8, !UPT ;  /* 0xffffff0009237892 */ /* 0x000fc8000f8ef823 */
[----:B------:R-:W-:Y:S01]  /*18d0*/  ULEA UR19, UR8, UR19, 0x8 ;  /* 0x0000001308137291 */ /* 0x000fe2000f8e40ff */
[----:B------:R-:W-:Y:S11]  /*18e0*/  BRA.U !UP0, `(.L_x_25) ;  /* 0x0000000108ec7547 */ /* 0x000ff6000b800000 */
[----:B------:R-:W-:Y:S01]  /*18f0*/  UMOV UR29, UR6 ;  /* 0x00000006001d7c82 */ /* 0x000fe20008000000 */
[----:B------:R-:W-:Y:S01]  /*1900*/  UMOV UR44, UR13 ;  /* 0x0000000d002c7c82 */ /* 0x000fe20008000000 */
[----:B------:R-:W-:-:S05]  /*1910*/  UMOV UR26, 0x40 ;  /* 0x00000040001a7882 */ /* 0x000fca0000000000 */
.L_x_31:
[----:B------:R-:W-:Y:S01]  /*1920*/  ULEA UR33, UR44, UR4, 0x3 ;  /* 0x000000042c217291 */ /* 0x000fe2000f8e18ff */
[----:B------:R-:W-:Y:S01]  /*1930*/  @P5 MOV R3, 0x20000 ;  /* 0x0002000000035802 */ /* 0x000fe20000000f00 */
[----:B-12---:R-:W-:Y:S10]  /*1940*/  @P0 BRA `(.L_x_26) ;  /* 0x00000000000c0947 */ /* 0x006ff40003800000 */
[----:B------:R-:W-:-:S04]  /*1950*/  SHF.L.U32 R5, R15, 0x1f, RZ ;  /* 0x0000001f0f057819 */ /* 0x000fc800000006ff */
[----:B------:R-:W2:Y:S02]  /*1960*/  SYNCS.PHASECHK.TRANS64.TRYWAIT P0, [UR33+0x10], R5 ;  /* 0x00001005ff0075a7 */ /* 0x000ea40008001121 */
[----:B--2---:R-:W-:Y:S05]  /*1970*/  @!P0 BRA `(.L_x_27) ;  /* 0x0000009c00348947 */ /* 0x004fea0003800000 */
.L_x_26:
[----:B------:R2:W-:Y:S01]  /*1980*/  @P5 SYNCS.ARRIVE.TRANS64 RZ, [UR33], R3 ;  /* 0x00000003ffff59a7 */ /* 0x0005e20008000021 */
[----:B------:R-:W-:Y:S02]  /*1990*/  ULOP3.LUT UR8, UR7, 0x2, URZ, 0xfc, !UPT ;  /* 0x0000000207087892 */ /* 0x000fe4000f8efcff */
[----:B------:R-:W-:Y:S02]  /*19a0*/  UIADD3 UR29, UPT, UPT, UR29, 0x1, URZ ;  /* 0x000000011d1d7890 */ /* 0x000fe4000fffe0ff */
[----:B------:R-:W-:Y:S02]  /*19b0*/  UISETP.NE.AND UP0, UPT, UR8, 0x2, UPT ;  /* 0x000000020800788c */ /* 0x000fe4000bf05270 */
[----:B------:R-:W-:-:S07]  /*19c0*/  UISETP.NE.AND UP2, UPT, UR29, 0x1, UPT ;  /* 0x000000011d00788c */ /* 0x000fce000bf45270 */
[----:B------:R-:W-:Y:S05]  /*19d0*/  BRA.U UP0, `(.L_x_28) ;  /* 0x0000000100047547 */ /* 0x000fea000b800000 */
[----:B------:R-:W-:Y:S05]  /*19e0*/  BPT.TRAP 0x1 ;  /* 0x000000040000795c */ /* 0x000fea0000300000 */
.L_x_28:
[----:B------:R-:W-:Y:S04]  /*19f0*/  BSSY.RECONVERGENT B0, `(.L_x_29) ;  /* 0x0000003000007945 */ /* 0x000fe80003800200 */
[----:B------:R-:W-:Y:S05]  /*1a00*/  @!P4 BRA `(.L_x_30) ;  /* 0x000000000004c947 */ /* 0x000fea0003800000 */
[----:B------:R-:W-:Y:S05]  /*1a10*/  BPT.TRAP 0x1 ;  /* 0x000000040000795c */ /* 0x000fea0000300000 */
.L_x_30:
[----:B------:R-:W-:Y:S05]  /*1a20*/  BSYNC.RECONVERGENT B0 ;  /* 0x0000000000007941 */ /* 0x000fea0003800200 */
.L_x_29:
[----:B------:R-:W-:Y:S02]  /*1a30*/  UIADD3 UR13, UPT, UPT, UR44, 0x1, URZ ;  /* 0x000000012c0d7890 */ /* 0x000fe4000fffe0ff */
[----:B------:R-:W-:Y:S02]  /*1a40*/  UIADD3 UR42, UP1, UPT, UR30, 0x80, URZ ;  /* 0x000000801e2a7890 */ /* 0x000fe4000ff3e0ff */
[----:B------:R-:W-:Y:S02]  /*1a50*/  UISETP.NE.AND UP0, UPT, UR13, 0x2, UPT ;  /* 0x000000020d00788c */ /* 0x000fe4000bf05270 */
[----:B------:R-:W-:Y:S02]  /*1a60*/  UIADD3 UR34, UPT, UPT, UR26, -0x40, URZ ;  /* 0xffffffc01a227890 */ /* 0x000fe4000fffe0ff */
[----:B------:R-:W-:Y:S02]  /*1a70*/  USEL UR9, URZ, 0x1, UP0 ;  /* 0x00000001ff097887 */ /* 0x000fe40008000000 */
[----:B------:R-:W-:-:S02]  /*1a80*/  USEL UR13, UR13, URZ, UP0 ;  /* 0x000000ff0d0d7287 */ /* 0x000fc40008000000 */
[----:B------:R-:W-:Y:S02]  /*1a90*/  UIADD3 UR40, UP0, UPT, UR30, 0x180, URZ ;  /* 0x000001801e287890 */ /* 0x000fe4000ff1e0ff */
[----:B------:R-:W-:Y:S01]  /*1aa0*/  ULEA UR8, UR13, UR4, 0x3 ;  /* 0x000000040d087291 */ /* 0x000fe2000f8e18ff */
[----:B------:R-:W-:Y:S01]  /*1ab0*/  LOP3.LUT R15, R15, UR9, RZ, 0x3c, !PT ;  /* 0x000000090f0f7c12 */ /* 0x000fe2000f8e3cff */
[----:B------:R-:W-:Y:S02]  /*1ac0*/  ULOP3.LUT UR33, UR33, 0xfefffff8, URZ, 0xc0, !UPT ;  /* 0xfefffff821217892 */ /* 0x000fe4000f8ec0ff */
[----:B------:R-:W-:Y:S01]  /*1ad0*/  UIADD3.X UR43, UPT, UPT, URZ, UR31, URZ, UP1, !UPT ;  /* 0x0000001fff2b7290 */ /* 0x000fe20008ffe4ff */
[----:B-1----:R-:W-:Y:S01]  /*1ae0*/  SHF.L.U32 R2, R15, 0x1f, RZ ;  /* 0x0000001f0f027819 */ /* 0x002fe200000006ff */
[----:B------:R-:W-:Y:S01]  /*1af0*/  UIADD3.X UR41, UPT, UPT, URZ, UR31, URZ, UP0, !UPT ;  /* 0x0000001fff297290 */ /* 0x000fe200087fe4ff */
[----:B------:R-:W-:Y:S02]  /*1b00*/  UMOV UR38, 0x0 ;  /* 0x0000000000267882 */ /* 0x000fe40000000000 */
[----:B------:R4:W1:Y:S01]  /*1b10*/  SYNCS.PHASECHK.TRANS64.TRYWAIT P0, [UR8+0x10], R2 ;  /* 0x00001002ff0075a7 */ /* 0x0008620008001108 */
[----:B------:R-:W-:Y:S01]  /*1b20*/  ULEA UR8, UR44, UR4, 0xf ;  /* 0x000000042c087291 */ /* 0x000fe2000f8e78ff */
[----:B------:R-:W-:Y:S01]  /*1b30*/  UMOV UR39, 0x10000000 ;  /* 0x1000000000277882 */ /* 0x000fe20000000000 */
[----:B------:R-:W-:-:S02]  /*1b40*/  UMOV UR27, UR35 ;  /* 0x00000023001b7c82 */ /* 0x000fc40008000000 */
[----:B------:R-:W-:Y:S02]  /*1b50*/  UIADD3 UR32, UPT, UPT, UR8, 0x10800, URZ ;  /* 0x0001080008207890 */ /* 0x000fe4000fffe0ff */
[----:B------:R-:W-:Y:S02]  /*1b60*/  UIADD3 UR24, UPT, UPT, UR8, 0x14800, URZ ;  /* 0x0001480008187890 */ /* 0x000fe4000fffe0ff */
[----:B------:R-:W-:Y:S02]  /*1b70*/  UIADD3 UR16, UPT, UPT, UR8, 0x20800, URZ ;  /* 0x0002080008107890 */ /* 0x000fe4000fffe0ff */
[----:B------:R-:W-:Y:S01]  /*1b80*/  UIADD3 UR8, UPT, UPT, UR8, 0x24800, URZ ;  /* 0x0002480008087890 */ /* 0x000fe2000fffe0ff */
[----:B------:R-:W-:Y:S01]  /*1b90*/  UMOV UR28, UR36 ;  /* 0x00000024001c7c82 */ /* 0x000fe20008000000 */
[----:B------:R-:W-:Y:S01]  /*1ba0*/  UMOV UR25, UR33 ;  /* 0x0000002100197c82 */ /* 0x000fe20008000000 */
[----:B------:R-:W-:Y:S01]  /*1bb0*/  UMOV UR20, UR36 ;  /* 0x0000002400147c82 */ /* 0x000fe20008000000 */
[----:B------:R-:W-:Y:S01]  /*1bc0*/  UMOV UR17, UR33 ;  /* 0x0000002100117c82 */ /* 0x000fe20008000000 */
[----:B------:R-:W-:Y:S01]  /*1bd0*/  UMOV UR18, UR34 ;  /* 0x0000002200127c82 */ /* 0x000fe20008000000 */
[----:B------:R-:W-:Y:S01]  /*1be0*/  UTMALDG.3D.2CTA [UR32], [UR42], desc[UR38] ;  /* 0x000026202a0075b4 */ /* 0x000fe20008211000 */
[----:B------:R-:W-:Y:S01]  /*1bf0*/  UMOV UR10, UR26 ;  /* 0x0000001a000a7c82 */ /* 0x000fe20008000000 */
[----:B------:R-:W-:Y:S01]  /*1c00*/  UMOV UR11, UR19 ;  /* 0x00000013000b7c82 */ /* 0x000fe20008000000 */
[----:B------:R-:W-:Y:S01]  /*1c10*/  UMOV UR12, UR36 ;  /* 0x00000024000c7c82 */ /* 0x000fe20008000000 */
[----:B------:R-:W-:Y:S01]  /*1c20*/  UMOV UR9, UR33 ;  /* 0x0000002100097c82 */ /* 0x000fe20008000000 */
[----:B------:R-:W-:Y:S01]  /*1c30*/  UMOV UR23, UR5 ;  /* 0x0000000500177c82 */ /* 0x000fe20008000000 */
[----:B------:R-:W-:Y:S01]  /*1c40*/  UMOV UR44, UR13 ;  /* 0x0000000d002c7c82 */ /* 0x000fe20008000000 */
[----:B------:R2:W-:Y:S01]  /*1c50*/  UTMALDG.3D.2CTA [UR24], [UR42], desc[UR38] ;  /* 0x000026182a0075b4 */ /* 0x0005e20008211000 */
[----:B------:R4:W-:Y:S01]  /*1c60*/  UTMALDG.3D.2CTA [UR16], [UR40], desc[UR38] ;  /* 0x00002610280075b4 */ /* 0x0009e20008211000 */
[----:B------:R4:W-:Y:S01]  /*1c70*/  UTMALDG.3D.2CTA [UR8], [UR40], desc[UR38] ;  /* 0x00002608280075b4 */ /* 0x0009e20008211000 */
[----:B--2---:R-:W-:Y:S01]  /*1c80*/  UIADD3 UR26, UPT, UPT, UR26, 0x80, URZ ;  /* 0x000000801a1a7890 */ /* 0x004fe2000fffe0ff */
[----:B----4-:R-:W-:Y:S11]  /*1c90*/  BRA.U UP2, `(.L_x_31) ;  /* 0xfffffffd02207547 */ /* 0x010ff6000b83ffff */
.L_x_25:
[----:B------:R-:W-:Y:S01]  /*1ca0*/  ULEA UR8, UR13, UR4, 0x3 ;  /* 0x000000040d087291 */ /* 0x000fe2000f8e18ff */
[----:B-1----:R-:W-:Y:S01]  /*1cb0*/  SHF.L.U32 R2, R15, 0x1f, RZ ;  /* 0x0000001f0f027819 */ /* 0x002fe200000006ff */
[----:B------:R-:W-:Y:S01]  /*1cc0*/  @!P1 SYNCS.ARRIVE.TRANS64.A1T0 RZ, [UR4+0x68], RZ ;  /* 0x000068ffffff99a7 */ /* 0x000fe20008100004 */
[----:B------:R-:W-:-:S06]  /*1cd0*/  UISETP.GT.AND UP0, UPT, UR22, UR21, UPT ;  /* 0x000000151600728c */ /* 0x000fcc000bf04270 */
[----:B--2---:R1:W2:Y:S03]  /*1ce0*/  SYNCS.PHASECHK.TRANS64.TRYWAIT P0, [UR8+0x10], R2 ;  /* 0x00001002ff0075a7 */ /* 0x0042a60008001108 */
[----:B------:R-:W-:Y:S05]  /*1cf0*/  BRA.U !UP0, `(.L_x_32) ;  /* 0x0000000108e47547 */ /* 0x000fea000b800000 */
[----:B------:R-:W-:Y:S01]  /*1d00*/  UIADD3 UR29, UPT, UPT, UR14, UR23, URZ ;  /* 0x000000170e1d7290 */ /* 0x000fe2000fffe0ff */
[----:B------:R-:W-:-:S11]  /*1d10*/  UMOV UR44, UR13 ;  /* 0x0000000d002c7c82 */ /* 0x000fd60008000000 */
.L_x_38:
[----:B------:R-:W-:Y:S01]  /*1d20*/  ULEA UR33, UR44, UR4, 0x3 ;  /* 0x000000042c217291 */ /* 0x000fe2000f8e18ff */
[----:B--2---:R-:W-:Y:S01]  /*1d30*/  @P5 MOV R3, 0x20000 ;  /* 0x0002000000035802 */ /* 0x004fe20000000f00 */
[----:B-12---:R-:W-:Y:S10]  /*1d40*/  @P0 BRA `(.L_x_33) ;  /* 0x00000000000c0947 */ /* 0x006ff40003800000 */
[----:B------:R-:W-:-:S04]  /*1d50*/  SHF.L.U32 R5, R15, 0x1f, RZ ;  /* 0x0000001f0f057819 */ /* 0x000fc800000006ff */
[----:B------:R-:W2:Y:S02]  /*1d60*/  SYNCS.PHASECHK.TRANS64.TRYWAIT P0, [UR33+0x10], R5 ;  /* 0x00001005ff0075a7 */ /* 0x000ea40008001121 */
[----:B--2---:R-:W-:Y:S05]  /*1d70*/  @!P0 BRA `(.L_x_34) ;  /* 0x00000098004c8947 */ /* 0x004fea0003800000 */
.L_x_33:
[----:B------:R2:W-:Y:S01]  /*1d80*/  @P5 SYNCS.ARRIVE.TRANS64 RZ, [UR33], R3 ;  /* 0x00000003ffff59a7 */ /* 0x0005e20008000021 */
[----:B------:R-:W-:-:S04]  /*1d90*/  ULOP3.LUT UR8, UR7, 0x2, URZ, 0xfc, !UPT ;  /* 0x0000000207087892 */ /* 0x000fc8000f8efcff */
[----:B------:R-:W-:-:S09]  /*1da0*/  UISETP.NE.AND UP0, UPT, UR8, 0x2, UPT ;  /* 0x000000020800788c */ /* 0x000fd2000bf05270 */
[----:B------:R-:W-:Y:S05]  /*1db0*/  BRA.U UP0, `(.L_x_35) ;  /* 0x0000000100047547 */ /* 0x000fea000b800000 */
[----:B------:R-:W-:Y:S05]  /*1dc0*/  BPT.TRAP 0x1 ;  /* 0x000000040000795c */ /* 0x000fea0000300000 */
.L_x_35:
[----:B------:R-:W-:Y:S04]  /*1dd0*/  BSSY.RECONVERGENT B0, `(.L_x_36) ;  /* 0x0000003000007945 */ /* 0x000fe80003800200 */
[----:B------:R-:W-:Y:S05]  /*1de0*/  @!P4 BRA `(.L_x_37) ;  /* 0x000000000004c947 */ /* 0x000fea0003800000 */
[----:B------:R-:W-:Y:S05]  /*1df0*/  BPT.TRAP 0x1 ;  /* 0x000000040000795c */ /* 0x000fea0000300000 */
.L_x_37:
[----:B------:R-:W-:Y:S05]  /*1e00*/  BSYNC.RECONVERGENT B0 ;  /* 0x0000000000007941 */ /* 0x000fea0003800200 */
.L_x_36:
[----:B------:R-:W-:Y:S02]  /*1e10*/  UIADD3 UR13, UPT, UPT, UR44, 0x1, URZ ;  /* 0x000000012c0d7890 */ /* 0x000fe4000fffe0ff */
[----:B------:R-:W-:Y:S02]  /*1e20*/  UIADD3 UR42, UP1, UPT, UR30, 0x80, URZ ;  /* 0x000000801e2a7890 */ /* 0x000fe4000ff3e0ff */
[----:B------:R-:W-:Y:S02]  /*1e30*/  UISETP.NE.AND UP0, UPT, UR13, 0x2, UPT ;  /* 0x000000020d00788c */ /* 0x000fe4000bf05270 */
[----:B------:R-:W-:Y:S02]  /*1e40*/  USHF.L.U32 UR34, UR23, 0x7, URZ ;  /* 0x0000000717227899 */ /* 0x000fe400080006ff */
        /* <DEDUP_REMOVED lines=8> */
[----:B------:R-:W-:Y:S02]  /*1ed0*/  UIADD3 UR26, UPT, UPT, UR34, 0x40, URZ ;  /* 0x00000040221a7890 */ /* 0x000fe4000fffe0ff */
[----:B------:R-:W-:Y:S01]  /*1ee0*/  UIADD3.X UR41, UPT, UPT, URZ, UR31, URZ, UP0, !UPT ;  /* 0x0000001fff297290 */ /* 0x000fe200087fe4ff */
[----:B------:R4:W1:Y:S01]  /*1ef0*/  SYNCS.PHASECHK.TRANS64.TRYWAIT P0, [UR8+0x10], R2 ;  /* 0x00001002ff0075a7 */ /* 0x0008620008001108 */
[----:B------:R-:W-:Y:S01]  /*1f00*/  ULEA UR8, UR44, UR4, 0xf ;  /* 0x000000042c087291 */ /* 0x000fe2000f8e78ff */
[----:B------:R-:W-:Y:S01]  /*1f10*/  UMOV UR38, 0x0 ;  /* 0x0000000000267882 */ /* 0x000fe20000000000 */
[----:B------:R-:W-:-:S02]  /*1f20*/  UMOV UR39, 0x10000000 ;  /* 0x1000000000277882 */ /* 0x000fc40000000000 */
        /* <DEDUP_REMOVED lines=9> */
[----:B------:R-:W-:Y:S01]  /*1fc0*/  UMOV UR18, UR34 ;  /* 0x0000002200127c82 */ /* 0x000fe20008000000 */
[----:B------:R4:W-:Y:S01]  /*1fd0*/  UTMALDG.3D.2CTA [UR32], [UR42], desc[UR38] ;  /* 0x000026202a0075b4 */ /* 0x0009e20008211000 */
[----:B------:R-:W-:Y:S01]  /*1fe0*/  UMOV UR11, UR19 ;  /* 0x00000013000b7c82 */ /* 0x000fe20008000000 */
[----:B------:R-:W-:Y:S01]  /*1ff0*/  UMOV UR12, UR36 ;  /* 0x00000024000c7c82 */ /* 0x000fe20008000000 */
[----:B------:R-:W-:Y:S01]  /*2000*/  UMOV UR9, UR33 ;  /* 0x0000002100097c82 */ /* 0x000fe20008000000 */
[----:B------:R-:W-:Y:S01]  /*2010*/  UMOV UR10, UR26 ;  /* 0x0000001a000a7c82 */ /* 0x000fe20008000000 */
[----:B------:R-:W-:Y:S01]  /*2020*/  UIADD3 UR23, UPT, UPT, UR23, 0x1, URZ ;  /* 0x0000000117177890 */ /* 0x000fe2000fffe0ff */
[----:B------:R-:W-:Y:S01]  /*2030*/  UMOV UR44, UR13 ;  /* 0x0000000d002c7c82 */ /* 0x000fe20008000000 */
[----:B------:R4:W-:Y:S02]  /*2040*/  UTMALDG.3D.2CTA [UR24], [UR42], desc[UR38] ;  /* 0x000026182a0075b4 */ /* 0x0009e40008211000 */
[----:B------:R-:W-:Y:S01]  /*2050*/  UISETP.NE.AND UP0, UPT, UR23, UR29, UPT ;  /* 0x0000001d1700728c */ /* 0x000fe2000bf05270 */
[----:B------:R4:W-:Y:S01]  /*2060*/  UTMALDG.3D.2CTA [UR16], [UR40], desc[UR38] ;  /* 0x00002610280075b4 */ /* 0x0009e20008211000 */
[----:B------:R4:W-:Y:S07]  /*2070*/  UTMALDG.3D.2CTA [UR8], [UR40], desc[UR38] ;  /* 0x00002608280075b4 */ /* 0x0009ee0008211000 */
[----:B----4-:R-:W-:Y:S05]  /*2080*/  BRA.U UP0, `(.L_x_38) ;  /* 0xfffffffd00247547 */ /* 0x010fea000b83ffff */
.L_x_32:
[----:B-1----:R-:W-:Y:S01]  /*2090*/  LEA R2, R14, UR4, 0x3 ;  /* 0x000000040e027c11 */ /* 0x002fe2000f8e18ff */
[----:B------:R-:W-:Y:S01]  /*20a0*/  NOP ;  /* 0x0000000000007918 */ /* 0x000fe20000000000 */
[----:B--2---:R-:W-:Y:S02]  /*20b0*/  SHF.L.U32 R3, R12, 0x1f, RZ ;  /* 0x0000001f0c037819 */ /* 0x004fe400000006ff */
[----:B------:R-:W-:Y:S02]  /*20c0*/  LEA R4, R14, UR4, 0x4 ;  /* 0x000000040e047c11 */ /* 0x000fe4000f8e20ff */
[----:B------:R-:W1:Y:S02]  /*20d0*/  SYNCS.PHASECHK.TRANS64.TRYWAIT P0, [R2+URZ+0x70], R3 ;  /* 0x00007003020075a7 */ /* 0x000e6400080011ff */
[----:B-1----:R-:W-:Y:S05]  /*20e0*/  @!P0 BRA `(.L_x_39) ;  /* 0x0000009400888947 */ /* 0x002fea0003800000 */
.L_x_148:
[----:B------:R-:W2:Y:S01]  /*20f0*/  LDS.128 R4, [R4+0xe0] ;  /* 0x0000e00004047984 */ /* 0x000ea20000000c00 */
[----:B------:R-:W-:Y:S01]  /*2100*/  ISETP.GE.AND P0, PT, R72, 0x1, PT ;  /* 0x000000014800780c */ /* 0x000fe20003f06270 */
[----:B-1----:R-:W-:Y:S01]  /*2110*/  VIADD R2, R2, 0x80 ;  /* 0x0000008002027836 */ /* 0x002fe20000000000 */
[----:B------:R-:W-:Y:S01]  /*2120*/  @!PT LDS RZ, [RZ] ;  /* 0x00000000fffff984 */ /* 0x000fe20000000800 */
[----:B------:R-:W-:Y:S01]  /*2130*/  @!PT LDS RZ, [RZ] ;  /* 0x00000000fffff984 */ /* 0x000fe20000000800 */
[----:B------:R-:W-:Y:S01]  /*2140*/  @!PT LDS RZ, [RZ] ;  /* 0x00000000fffff984 */ /* 0x000fe20000000800 */
[----:B------:R-:W-:Y:S01]  /*2150*/  @!PT LDS RZ, [RZ] ;  /* 0x00000000fffff984 */ /* 0x000fe20000000800 */
[----:B------:R1:W-:Y:S06]  /*2160*/  MEMBAR.ALL.CTA ;  /* 0x0000000000007992 */ /* 0x0003ec0000008000 */
[----:B-1----:R-:W1:Y:S01]  /*2170*/  FENCE.VIEW.ASYNC.S ;  /* 0x00000000000073c6 */ /* 0x002e620000000000 */
[----:B------:R-:W-:-:S04]  /*2180*/  PRMT R2, RZ, 0x654, R2 ;  /* 0x00000654ff027816 */ /* 0x000fc80000000002 */
[----:B-1----:R1:W-:Y:S01]  /*2190*/  SYNCS.ARRIVE.TRANS64.RED.A1T0 RZ, [R2+URZ], RZ ;  /* 0x000000ff02ff79a7 */ /* 0x0023e200081004ff */
[----:B--2---:R-:W-:-:S13]  /*21a0*/  LOP3.LUT P2, RZ, R6, 0x1, RZ, 0xc0, !PT ;  /* 0x0000000106ff7812 */ /* 0x004fda000784c0ff */
[----:B------:R-:W-:Y:S01]  /*21b0*/  @P2 SHF.R.U32.HI R3, RZ, 0x10, R5 ;  /* 0x00000010ff032819 */ /* 0x000fe20000011605 */
[----:B------:R-:W-:Y:S01]  /*21c0*/  VOTEU.ANY UP0, P2 ;  /* 0x0000000000ff7886 */ /* 0x000fe20001000100 */
[----:B------:R-:W-:Y:S02]  /*21d0*/  @P2 MOV R13, R4 ;  /* 0x00000004000d2202 */ /* 0x000fe40000000f00 */
[----:B------:R-:W-:Y:S02]  /*21e0*/  @P2 R2UR.BROADCAST UR8, R3 ;  /* 0x00000000030822ca */ /* 0x000fe400008e0000 */
[----:B------:R-:W-:-:S11]  /*21f0*/  @P2 LOP3.LUT R11, R5, 0xffff, RZ, 0xc0, !PT ;  /* 0x0000ffff050b2812 */ /* 0x000fd600078ec0ff */
[----:B------:R-:W-:Y:S01]  /*2200*/  @UP0 UMOV UR36, UR8 ;  /* 0x0000000800240c82 */ /* 0x000fe20008000000 */
[----:B-1----:R-:W-:Y:S05]  /*2210*/  @!P0 BRA `(.L_x_40) ;  /* 0x0000000000b88947 */ /* 0x002fea0003800000 */
[----:B------:R-:W3:Y:S01]  /*2220*/  LDC.64 R4, c[0x0][0xb18] ;  /* 0x0002c600ff047b82 */ /* 0x000ee20000000a00 */
[----:B------:R-:W-:-:S07]  /*2230*/  ISETP.NE.AND P3, PT, R72, 0x1, PT ;  /* 0x000000014800780c */ /* 0x000fce0003f65270 */
[----:B------:R-:W1:Y:S08]  /*2240*/  LDC.64 R6, c[0x0][0xb10] ;  /* 0x0002c400ff067b82 */ /* 0x000e700000000a00 */
[----:B------:R-:W2:Y:S08]  /*2250*/  LDC R17, c[0x0][0xb20] ;  /* 0x0002c800ff117b82 */ /* 0x000eb00000000800 */
[----:B------:R-:W4:Y:S01]  /*2260*/  LDC R18, c[0x0][0xb0c] ;  /* 0x0002c300ff127b82 */ /* 0x000f220000000800 */
[----:B---3--:R-:W-:Y:S01]  /*2270*/  IMAD.HI.U32 R22, R0, R5, RZ ;  /* 0x0000000500167227 */ /* 0x008fe200078e00ff */
[----:B------:R-:W-:-:S06]  /*2280*/  ISETP.NE.AND P0, PT, R4, 0x1, PT ;  /* 0x000000010400780c */ /* 0x000fcc0003f05270 */
[----:B------:R-:W3:Y:S01]  /*2290*/  LDC.64 R2, c[0x0][0xb28] ;  /* 0x0002ca00ff027b82 */ /* 0x000ee20000000a00 */
[----:B-1----:R-:W-:-:S04]  /*22a0*/  IMAD.HI.U32 R20, R9, R6, RZ ;  /* 0x0000000609147227 */ /* 0x002fc800078e00ff */
[----:B------:R-:W-:Y:S01]  /*22b0*/  IMAD.HI.U32 R24, R13, R6, RZ ;  /* 0x000000060d187227 */ /* 0x000fe200078e00ff */
[----:B------:R-:W-:Y:S02]  /*22c0*/  SHF.R.U32.HI R20, RZ, R7, R20 ;  /* 0x00000007ff147219 */ /* 0x000fe40000011614 */
[----:B--2---:R-:W-:Y:S01]  /*22d0*/  SHF.R.U32.HI R19, RZ, R17, R22 ;  /* 0x00000011ff137219 */ /* 0x004fe20000011616 */
[----:B------:R-:W-:Y:S01]  /*22e0*/  IMAD.HI.U32 R22, R11, R5, RZ ;  /* 0x000000050b167227 */ /* 0x000fe200078e00ff */
[----:B------:R-:W-:Y:S02]  /*22f0*/  SHF.R.U32.HI R24, RZ, R7, R24 ;  /* 0x00000007ff187219 */ /* 0x000fe40000011618 */
[----:B------:R-:W-:Y:S02]  /*2300*/  SEL R19, R0, R19, !P0 ;  /* 0x0000001300137207 */ /* 0x000fe40004000000 */
[----:B------:R-:W-:Y:S02]  /*2310*/  SHF.R.U32.HI R22, RZ, R17, R22 ;  /* 0x00000011ff167219 */ /* 0x000fe40000011616 */
[----:B----4-:R-:W-:-:S02]  /*2320*/  ISETP.NE.AND P1, PT, R18, 0x1, PT ;  /* 0x000000011200780c */ /* 0x010fc40003f25270 */
[----:B------:R-:W-:Y:S02]  /*2330*/  SEL R5, R11, R22, !P0 ;  /* 0x000000160b057207 */ /* 0x000fe40004000000 */
[----:B------:R-:W-:Y:S02]  /*2340*/  SEL R21, R9, R20, !P1 ;  /* 0x0000001409157207 */ /* 0x000fe40004800000 */
[----:B------:R-:W-:Y:S01]  /*2350*/  SEL R7, R13, R24, !P1 ;  /* 0x000000180d077207 */ /* 0x000fe20004800000 */
[----:B---3--:R-:W-:Y:S01]  /*2360*/  IMAD.HI.U32 R20, R19, R2, RZ ;  /* 0x0000000213147227 */ /* 0x008fe200078e00ff */
[----:B------:R-:W-:-:S03]  /*2370*/  IADD3 R17, PT, PT, -R5, RZ, RZ ;  /* 0x000000ff05117210 */ /* 0x000fc60007ffe1ff */
        /* <DEDUP_REMOVED lines=11> */
[----:B------:R-:W-:-:S04]  /*2430*/  @!P0 IMAD.HI.U32 R20, R7, R2, RZ ;  /* 0x0000000207148227 */ /* 0x000fc800078e00ff */
[----:B------:R-:W-:Y:S01]  /*2440*/  IMAD.MOV R2, RZ, RZ, -R6 ;  /* 0x000000ffff027224 */ /* 0x000fe200078e0a06 */
[----:B------:R-:W-:-:S03]  /*2450*/  @!P0 SHF.R.U32.HI R20, RZ, R3, R20 ;  /* 0x00000003ff148219 */ /* 0x000fc60000011614 */
[----:B------:R-:W-:Y:S01]  /*2460*/  IMAD R2, R72, R2, R5 ;  /* 0x0000000248027224 */ /* 0x000fe200078e0205 */
        /* <DEDUP_REMOVED lines=9> */
.L_x_40:
[----:B------:R-:W1:Y:S02]  /*2500*/  LDCU UR8, c[0x0][0xb30] ;  /* 0x00016600ff0877ac */ /* 0x000e640008000800 */
[----:B-1----:R-:W-:-:S09]  /*2510*/  UISETP.NE.AND UP0, UPT, UR8, 0x1, UPT ;  /* 0x000000010800788c */ /* 0x002fd2000bf05270 */
[----:B------:R-:W-:Y:S05]  /*2520*/  BRA.U UP0, `(.L_x_41) ;  /* 0x0000000100407547 */ /* 0x000fea000b800000 */
[----:B------:R-:W1:Y:S08]  /*2530*/  LDC.64 R4, c[0x0][0xb10] ;  /* 0x0002c400ff047b82 */ /* 0x000e700000000a00 */
[----:B------:R-:W2:Y:S08]  /*2540*/  LDC.64 R2, c[0x0][0xb18] ;  /* 0x0002c600ff027b82 */ /* 0x000eb00000000a00 */
[----:B------:R-:W4:Y:S08]  /*2550*/  LDC R6, c[0x0][0xb20] ;  /* 0x0002c800ff067b82 */ /* 0x000f300000000800 */
[----:B------:R-:W3:Y:S01]  /*2560*/  LDC R18, c[0x0][0xb0c] ;  /* 0x0002c300ff127b82 */ /* 0x000ee20000000800 */
[----:B-1----:R-:W-:-:S05]  /*2570*/  IMAD.HI.U32 R4, R13, R4, RZ ;  /* 0x000000040d047227 */ /* 0x002fca00078e00ff */
[----:B------:R-:W-:Y:S01]  /*2580*/  SHF.R.U32.HI R4, RZ, R5, R4 ;  /* 0x00000005ff047219 */ /* 0x000fe20000011604 */
[----:B--2---:R-:W-:Y:S01]  /*2590*/  IMAD.HI.U32 R3, R11, R3, RZ ;  /* 0x000000030b037227 */ /* 0x004fe200078e00ff */
[----:B------:R-:W-:-:S04]  /*25a0*/  ISETP.NE.AND P0, PT, R2, 0x1, PT ;  /* 0x000000010200780c */ /* 0x000fc80003f05270 */
[----:B----4-:R-:W-:-:S04]  /*25b0*/  SHF.R.U32.HI R6, RZ, R6, R3 ;  /* 0x00000006ff067219 */ /* 0x010fc80000011603 */
[----:B------:R-:W-:Y:S02]  /*25c0*/  SEL R3, R11, R6, !P0 ;  /* 0x000000060b037207 */ /* 0x000fe40004000000 */
[----:B---3--:R-:W-:-:S04]  /*25d0*/  ISETP.NE.AND P1, PT, R18, 0x1, PT ;  /* 0x000000011200780c */ /* 0x008fc80003f25270 */
[----:B------:R-:W-:-:S05]  /*25e0*/  SEL R4, R13, R4, !P1 ;  /* 0x000000040d047207 */ /* 0x000fca0004800000 */
[----:B------:R-:W-:Y:S02]  /*25f0*/  IMAD.IADD R5, R3, 0x1, -R4 ;  /* 0x0000000103057824 */ /* 0x000fe400078e0a04 */
[----:B------:R-:W-:Y:S02]  /*2600*/  IMAD.IADD R3, R4, 0x1, -R3 ;  /* 0x0000000104037824 */ /* 0x000fe400078e0a03 */
[----:B------:R-:W-:Y:S02]  /*2610*/  IMAD R13, R5, R18, R13 ;  /* 0x00000012050d7224 */ /* 0x000fe400078e020d */
[----:B------:R-:W-:-:S07]  /*2620*/  IMAD R11, R3, R2, R11 ;  /* 0x00000002030b7224 */ /* 0x000fce00078e020b */
.L_x_41:
[----:B------:R-:W-:Y:S01]  /*2630*/  VIADD R14, R14, 0x1 ;  /* 0x000000010e0e7836 */ /* 0x000fe20000000000 */
[----:B------:R-:W-:Y:S01]  /*2640*/  PLOP3.LUT P1, PT, PT, PT, PT, 0x80, 0x8 ;  /* 0x000000000008781c */ /* 0x000fe20003f2f070 */
[----:B------:R-:W-:Y:S02]  /*2650*/  IMAD.IADD R21, R13, 0x1, R156 ;  /* 0x000000010d157824 */ /* 0x000fe400078e029c */
[----:B------:R-:W-:Y:S01]  /*2660*/  IMAD.IADD R20, R11, 0x1, R154 ;  /* 0x000000010b147824 */ /* 0x000fe200078e029a */
[----:B------:R-:W-:-:S04]  /*2670*/  ISETP.NE.AND P0, PT, R14, 0x2, PT ;  /* 0x000000020e00780c */ /* 0x000fc80003f05270 */
[----:B------:R-:W-:Y:S02]  /*2680*/  SEL R3, RZ, 0x1, P0 ;  /* 0x00000001ff037807 */ /* 0x000fe40000000000 */
[----:B------:R-:W-:Y:S02]  /*2690*/  SEL R14, R14, RZ, P0 ;  /* 0x000000ff0e0e7207 */ /* 0x000fe40000000000 */
[----:B------:R-:W-:Y:S01]  /*26a0*/  LOP3.LUT R12, R12, R3, RZ, 0x3c, !PT ;  /* 0x000000030c0c7212 */ /* 0x000fe200078e3cff */
[----:B------:R-:W-:Y:S06]  /*26b0*/  @P2 BRA `(.L_x_42) ;  /* 0xfffffff0000c2947 */ /* 0x000fec000383ffff */
[----:B------:R-:W-:Y:S01]  /*26c0*/  UIADD3 UR5, UPT, UPT, UR4, 0x10, URZ ;  /* 0x0000001004057890 */ /* 0x000fe2000fffe0ff */
[----:B------:R-:W-:-:S03]  /*26d0*/  SHF.L.U32 R3, R15, 0x1f, RZ ;  /* 0x0000001f0f037819 */ /* 0x000fc600000006ff */
[----:B------:R-:W-:-:S09]  /*26e0*/  ULEA UR4, UR13, UR5, 0x3 ;  /* 0x000000050d047291 */ /* 0x000fd2000f8e18ff */
[----:B------:R-:W1:Y:S02]  /*26f0*/  SYNCS.PHASECHK.TRANS64.TRYWAIT P0, [UR4], R3 ;  /* 0x00000003ff0075a7 */ /* 0x000e640008001104 */
[----:B-1----:R-:W-:Y:S05]  /*2700*/  @!P0 BRA `(.L_x_43) ;  /* 0x0000009000148947 */ /* 0x002fea0003800000 */
.L_x_150:
[----:B------:R-:W-:-:S04]  /*2710*/  UIADD3 UR6, UPT, UPT, UR13, 0x1, URZ ;  /* 0x000000010d067890 */ /* 0x000fc8000fffe0ff */
[----:B------:R-:W-:-:S04]  /*2720*/  UISETP.NE.AND UP0, UPT, UR6, 0x2, UPT ;  /* 0x000000020600788c */ /* 0x000fc8000bf05270 */
[----:B------:R-:W-:Y:S02]  /*2730*/  USEL UR4, URZ, 0x1, UP0 ;  /* 0x00000001ff047887 */ /* 0x000fe40008000000 */
[----:B------:R-:W-:-:S04]  /*2740*/  USEL UR6, UR6, URZ, UP0 ;  /* 0x000000ff06067287 */ /* 0x000fc80008000000 */
[----:B------:R-:W-:Y:S01]  /*2750*/  ULEA UR6, UR6, UR5, 0x3 ;  /* 0x0000000506067291 */ /* 0x000fe2000f8e18ff */
[----:B-1----:R-:W-:-:S04]  /*2760*/  LOP3.LUT R3, R15, UR4, RZ, 0x3c, !PT ;  /* 0x000000040f037c12 */ /* 0x002fc8000f8e3cff */
[----:B------:R-:W-:Y:S01]  /*2770*/  SHF.L.U32 R3, R3, 0x1f, RZ ;  /* 0x0000001f03037819 */ /* 0x000fe200000006ff */
[----:B---3--:R-:W-:-:S07]  /*2780*/  IMAD.U32 R0, RZ, RZ, UR6 ;  /* 0x00000006ff007e24 */ /* 0x008fce000f8e00ff */
.L_x_44:
[----:B-1----:R1:W2:Y:S02]  /*2790*/  SYNCS.PHASECHK.TRANS64.TRYWAIT P0, [R0+URZ], R3 ;  /* 0x00000003000075a7 */ /* 0x0022a400080011ff */
[----:B--2---:R-:W-:Y:S05]  /*27a0*/  @!P0 NANOSLEEP.SYNCS 0x989680 ;  /* 0x009896800000895d */ /* 0x004fea0003900000 */
[----:B------:R-:W2:Y:S02]  /*27b0*/  @!P0 SYNCS.PHASECHK.TRANS64 P0, [R0+URZ], R3 ;  /* 0x00000003000085a7 */ /* 0x000ea400080010ff */
[----:B--2---:R-:W-:Y:S05]  /*27c0*/  @P0 EXIT ;  /* 0x000000000000094d */ /* 0x004fea0003800000 */
[----:B------:R-:W-:Y:S05]  /*27d0*/  BRA `(.L_x_44) ;  /* 0xfffffffc00ec7947 */ /* 0x000fea000383ffff */
.L_x_22:
[----:B------:R-:W-:-:S04]  /*27e0*/  UISETP.NE.AND UP1, UPT, UR37, URZ, UPT ;  /* 0x000000ff2500728c */ /* 0x000fc8000bf25270 */
[----:B------:R-:W-:-:S09]  /*27f0*/  UISETP.NE.OR UP1, UPT, UR10, 0x1, UP1 ;  /* 0x000000010a00788c */ /* 0x000fd20008f25670 */
[----:B------:R-:W-:Y:S05]  /*2800*/  BRA.U UP1, `(.L_x_45) ;  /* 0x00000005014c7547 */ /* 0x000fea000b800000 */
[----:B------:R-:W-:Y:S01]  /*2810*/  HFMA2 R11, -RZ, RZ, 0, 0 ;  /* 0x00000000ff0b7431 */ /* 0x000fe200000001ff */
[----:B------:R-:W-:Y:S01]  /*2820*/  ISETP.GE.U32.AND P2, PT, R10, 0x2, PT ;  /* 0x000000020a00780c */ /* 0x000fe20003f46070 */
[----:B------:R-:W-:Y:S01]  /*2830*/  IMAD.MOV.U32 R12, RZ, RZ, 0x1 ;  /* 0x00000001ff0c7424 */ /* 0x000fe200078e00ff */
[----:B------:R-:W-:Y:S01]  /*2840*/  CS2R R8, SRZ ;  /* 0x0000000000087805 */ /* 0x000fe2000001ff00 */
[----:B------:R-:W-:Y:S01]  /*2850*/  IMAD.MOV.U32 R3, RZ, RZ, RZ ;  /* 0x000000ffff037224 */ /* 0x000fe200078e00ff */
[----:B------:R-:W-:Y:S01]  /*2860*/  UMOV UR4, 0x400 ;  /* 0x0000040000047882 */ /* 0x000fe20000000000 */
[----:B------:R-:W-:Y:S01]  /*2870*/  UMOV UR6, URZ ;  /* 0x000000ff00067c82 */ /* 0x000fe20008000000 */
[----:B------:R-:W-:-:S12]  /*2880*/  ULEA UR37, UR37, UR4, 0x18 ;  /* 0x0000000425257291 */ /* 0x000fd8000f8ec0ff */
.L_x_49:
[----:B------:R-:W-:Y:S02]  /*2890*/  LEA R0, R3, UR37, 0x3 ;  /* 0x0000002503007c11 */ /* 0x000fe4000f8e18ff */
[----:B------:R-:W-:-:S03]  /*28a0*/  SHF.L.U32 R5, R8, 0x1f, RZ ;  /* 0x0000001f08057819 */ /* 0x000fc600000006ff */
[----:B------:R-:W-:Y:S01]  /*28b0*/  VIADD R4, R0, 0xc0 ;  /* 0x000000c000047836 */ /* 0x000fe20000000000 */
[----:B------:R-:W1:Y:S02]  /*28c0*/  SYNCS.PHASECHK.TRANS64.TRYWAIT P0, [R0+URZ+0xb0], R5 ;  /* 0x0000b005000075a7 */ /* 0x000e6400080011ff */
[----:B-1----:R-:W-:Y:S05]  /*28d0*/  @!P0 BRA `(.L_x_46) ;  /* 0x0000008c00b88947 */ /* 0x002fea0003800000 */
.L_x_151:
[----:B------:R-:W-:Y:S01]  /*28e0*/  ULEA UR5, UR6, UR37, 0x3 ;  /* 0x0000002506057291 */ /* 0x000fe2000f8e18ff */
[----:B------:R-:W-:Y:S01]  /*28f0*/  PRMT R4, RZ, 0x654, R4 ;  /* 0x00000654ff047816 */ /* 0x000fe20000000004 */
[----:B-1----:R-:W-:Y:S01]  /*2900*/  @!P2 IMAD.MOV.U32 R5, RZ, RZ, 0x10 ;  /* 0x00000010ff05a424 */ /* 0x002fe200078e00ff */
[----:B------:R-:W-:Y:S01]  /*2910*/  SHF.L.U32 R7, R12, 0x1f, RZ ;  /* 0x0000001f0c077819 */ /* 0x000fe200000006ff */
[----:B------:R-:W-:Y:S01]  /*2920*/  UIADD3 UR4, UPT, UPT, UR5, 0x70, URZ ;  /* 0x0000007005047890 */ /* 0x000fe2000fffe0ff */
[----:B------:R1:W-:Y:S05]  /*2930*/  SYNCS.ARRIVE.TRANS64.RED.A1T0 RZ, [R4+URZ], RZ ;  /* 0x000000ff04ff79a7 */ /* 0x0003ea00081004ff */
[----:B------:R-:W-:Y:S01]  /*2940*/  IMAD.U32 R13, RZ, RZ, UR4 ;  /* 0x00000004ff0d7e24 */ /* 0x000fe2000f8e00ff */
[----:B------:R-:W2:Y:S04]  /*2950*/  SYNCS.PHASECHK.TRANS64.TRYWAIT P0, [UR5+0x80], R7 ;  /* 0x00008007ff0075a7 */ /* 0x000ea80008001105 */
[----:B------:R-:W-:Y:S01]  /*2960*/  PRMT R13, R10, 0x654, R13 ;  /* 0x000006540a0d7816 */ /* 0x000fe2000000000d */
[----:B-12---:R-:W-:Y:S06]  /*2970*/  @!P0 BRA `(.L_x_47) ;  /* 0x0000008c00a48947 */ /* 0x006fec0003800000 */
.L_x_153:
[----:B------:R-:W-:Y:S01]  /*2980*/  ULEA UR4, UR6, UR37, 0x4 ;  /* 0x0000002506047291 */ /* 0x000fe2000f8e20ff */
[----:B------:R-:W-:Y:S01]  /*2990*/  SEL R2, R13, R2, !P2 ;  /* 0x000000020d027207 */ /* 0x000fe20005000000 */
[----:B------:R-:W-:Y:S01]  /*29a0*/  UIADD3 UR5, UPT, UPT, UR5, 0x70, URZ ;  /* 0x0000007005057890 */ /* 0x000fe2000fffe0ff */
[----:B-1----:R-:W-:Y:S01]  /*29b0*/  LEA R0, R11, UR37, 0x3 ;  /* 0x000000250b007c11 */ /* 0x002fe2000f8e18ff */
[----:B------:R-:W-:Y:S01]  /*29c0*/  UIADD3 UR4, UPT, UPT, UR4, 0xe0, URZ ;  /* 0x000000e004047890 */ /* 0x000fe2000fffe0ff */
[----:B------:R1:W-:Y:S01]  /*29d0*/  @!P2 SYNCS.ARRIVE.TRANS64.RED RZ, [R2+URZ], R5 ;  /* 0x0000000502ffa9a7 */ /* 0x0003e200080004ff */
[----:B------:R-:W-:Y:S01]  /*29e0*/  UIADD3 UR6, UPT, UPT, UR6, 0x1, URZ ;  /* 0x0000000106067890 */ /* 0x000fe2000fffe0ff */
[----:B------:R-:W-:-:S03]  /*29f0*/  VIADD R3, R3, 0x1 ;  /* 0x0000000103037836 */ /* 0x000fc60000000000 */
[----:B------:R-:W-:Y:S02]  /*2a00*/  UISETP.NE.AND UP0, UPT, UR6, 0x2, UPT ;  /* 0x000000020600788c */ /* 0x000fe4000bf05270 */
[----:B------:R-:W-:Y:S01]  /*2a10*/  ISETP.NE.AND P0, PT, R3, 0x2, PT ;  /* 0x000000020300780c */ /* 0x000fe20003f05270 */
[----:B------:R-:W-:Y:S06]  /*2a20*/  UGETNEXTWORKID.BROADCAST [UR4], [UR5] ;  /* 0x00000000040073ca */ /* 0x000fec0008000100 */
[----:B------:R-:W-:Y:S02]  /*2a30*/  USEL UR4, URZ, 0x1, UP0 ;  /* 0x00000001ff047887 */ /* 0x000fe40008000000 */
[----:B------:R-:W-:-:S04]  /*2a40*/  USEL UR6, UR6, URZ, UP0 ;  /* 0x000000ff06067287 */ /* 0x000fc80008000000 */
[----:B------:R-:W-:Y:S02]  /*2a50*/  LOP3.LUT R12, R12, UR4, RZ, 0x3c, !PT ;  /* 0x000000040c0c7c12 */ /* 0x000fe4000f8e3cff */
[----:B-1----:R-:W-:-:S04]  /*2a60*/  SHF.L.U32 R5, R9, 0x1f, RZ ;  /* 0x0000001f09057819 */ /* 0x002fc800000006ff */
[----:B------:R-:W1:Y:S02]  /*2a70*/  SYNCS.PHASECHK.TRANS64.TRYWAIT P1, [R0+URZ+0x70], R5 ;  /* 0x00007005000075a7 */ /* 0x000e6400080211ff */
[----:B-1----:R-:W-:Y:S05]  /*2a80*/  @!P1 BRA `(.L_x_48) ;  /* 0x0000008c00789947 */ /* 0x002fea0003800000 */
.L_x_154:
[----:B------:R-:W-:Y:S01]  /*2a90*/  LEA R4, R11, UR37, 0x4 ;  /* 0x000000250b047c11 */ /* 0x000fe2000f8e20ff */
[----:B-1----:R-:W-:Y:S01]  /*2aa0*/  VIADD R0, R0, 0x80 ;  /* 0x0000008000007836 */ /* 0x002fe20000000000 */
[----:B------:R-:W-:Y:S01]  /*2ab0*/  SEL R3, R3, RZ, P0 ;  /* 0x000000ff03037207 */ /* 0x000fe20000000000 */
[----:B------:R-:W-:-:S03]  /*2ac0*/  VIADD R11, R11, 0x1 ;  /* 0x000000010b0b7836 */ /* 0x000fc60000000000 */
[----:B------:R-:W1:Y:S01]  /*2ad0*/  LDS.128 R4, [R4+0xe0] ;  /* 0x0000e00004047984 */ /* 0x000e620000000c00 */
[----:B------:R-:W-:Y:S02]  /*2ae0*/  PRMT R0, RZ, 0x654, R0 ;  /* 0x00000654ff007816 */ /* 0x000fe40000000000 */
[C---:B------:R-:W-:Y:S01]  /*2af0*/  ISETP.NE.AND P1, PT, R11.reuse, 0x2, PT ;  /* 0x000000020b00780c */ /* 0x040fe20003f25270 */
[----:B------:R-:W-:Y:S01]  /*2b00*/  @!PT LDS RZ, [RZ] ;  /* 0x00000000fffff984 */ /* 0x000fe20000000800 */
[----:B------:R-:W-:Y:S01]  /*2b10*/  @!PT LDS RZ, [RZ] ;  /* 0x00000000fffff984 */ /* 0x000fe20000000800 */
[----:B------:R-:W-:Y:S01]  /*2b20*/  @!PT LDS RZ, [RZ] ;  /* 0x00000000fffff984 */ /* 0x000fe20000000800 */
[----:B------:R-:W-:Y:S01]  /*2b30*/  @!PT LDS RZ, [RZ] ;  /* 0x00000000fffff984 */ /* 0x000fe20000000800 */
[----:B------:R2:W-:Y:S06]  /*2b40*/  MEMBAR.ALL.CTA ;  /* 0x0000000000007992 */ /* 0x0005ec0000008000 */
[----:B--2---:R-:W2:Y:S01]  /*2b50*/  FENCE.VIEW.ASYNC.S ;  /* 0x00000000000073c6 */ /* 0x004ea20000000000 */
[----:B------:R-:W-:Y:S01]  /*2b60*/  SEL R11, R11, RZ, P1 ;  /* 0x000000ff0b0b7207 */ /* 0x000fe20000800000 */
[----:B--2---:R2:W-:Y:S01]  /*2b70*/  SYNCS.ARRIVE.TRANS64.RED.A1T0 RZ, [R0+URZ], RZ ;  /* 0x000000ff00ff79a7 */ /* 0x0045e200081004ff */
[----:B-1----:R-:W-:-:S02]  /*2b80*/  LOP3.LUT P3, RZ, R6, 0x1, RZ, 0xc0, !PT ;  /* 0x0000000106ff7812 */ /* 0x002fc4000786c0ff */
[----:B------:R-:W-:-:S04]  /*2b90*/  SEL R5, RZ, 0x1, P0 ;  /* 0x00000001ff057807 */ /* 0x000fc80000000000 */
[----:B------:R-:W-:Y:S02]  /*2ba0*/  LOP3.LUT R8, R8, R5, RZ, 0x3c, !PT ;  /* 0x0000000508087212 */ /* 0x000fe400078e3cff */
[----:B--2---:R-:W-:-:S04]  /*2bb0*/  SEL R0, RZ, 0x1, P1 ;  /* 0x00000001ff007807 */ /* 0x004fc80000800000 */
[----:B------:R-:W-:Y:S01]  /*2bc0*/  LOP3.LUT R9, R9, R0, RZ, 0x3c, !PT ;  /* 0x0000000009097212 */ /* 0x000fe200078e3cff */
[----:B------:R-:W-:Y:S06]  /*2bd0*/  @P3 BRA `(.L_x_49) ;  /* 0xfffffffc002c3947 */ /* 0x000fec000383ffff */
[----:B------:R-:W-:Y:S01]  /*2be0*/  ULEA UR5, UR6, UR37, 0x3 ;  /* 0x0000002506057291 */ /* 0x000fe2000f8e18ff */
[----:B------:R-:W-:-:S08]  /*2bf0*/  SHF.L.U32 R3, R12, 0x1f, RZ ;  /* 0x0000001f0c037819 */ /* 0x000fd000000006ff */
[----:B------:R-:W1:Y:S02]  /*2c00*/  SYNCS.PHASECHK.TRANS64 P0, [UR5+0x80], R3 ;  /* 0x00008003ff0075a7 */ /* 0x000e640008001005 */
[----:B-1----:R-:W-:Y:S05]  /*2c10*/  @P0 BRA `(.L_x_50) ;  /* 0x0000000000080947 */ /* 0x002fea0003800000 */
[----:B------:R-:W1:Y:S02]  /*2c20*/  SYNCS.PHASECHK.TRANS64.TRYWAIT P0, [UR5+0x80], R3 ;  /* 0x00008003ff0075a7 */ /* 0x000e640008001105 */
[----:B-1----:R-:W-:Y:S05]  /*2c30*/  @!P0 BRA `(.L_x_51) ;  /* 0x0000008c00208947 */ /* 0x002fea0003800000 */
.L_x_50:
[----:B------:R-:W-:-:S04]  /*2c40*/  UIADD3 UR4, UPT, UPT, UR6, 0x1, URZ ;  /* 0x0000000106047890 */ /* 0x000fc8000fffe0ff */
[----:B------:R-:W-:-:S04]  /*2c50*/  UISETP.NE.AND UP0, UPT, UR4, 0x2, UPT ;  /* 0x000000020400788c */ /* 0x000fc8000bf05270 */
[----:B------:R-:W-:Y:S02]  /*2c60*/  USEL UR7, URZ, 0x1, UP0 ;  /* 0x00000001ff077887 */ /* 0x000fe40008000000 */
[----:B------:R-:W-:-:S04]  /*2c70*/  USEL UR4, UR4, URZ, UP0 ;  /* 0x000000ff04047287 */ /* 0x000fc80008000000 */
[----:B------:R-:W-:Y:S01]  /*2c80*/  ULEA UR4, UR4, UR37, 0x3 ;  /* 0x0000002504047291 */ /* 0x000fe2000f8e18ff */
[----:B-1----:R-:W-:-:S04]  /*2c90*/  LOP3.LUT R3, R12, UR7, RZ, 0x3c, !PT ;  /* 0x000000070c037c12 */ /* 0x002fc8000f8e3cff */
[----:B------:R-:W-:-:S04]  /*2ca0*/  SHF.L.U32 R0, R3, 0x1f, RZ ;  /* 0x0000001f03007819 */ /* 0x000fc800000006ff */
[----:B------:R-:W1:Y:S02]  /*2cb0*/  SYNCS.PHASECHK.TRANS64 P0, [UR4+0x80], R0 ;  /* 0x00008000ff0075a7 */ /* 0x000e640008001004 */
[----:B-1----:R-:W-:Y:S05]  /*2cc0*/  @P0 EXIT ;  /* 0x000000000000094d */ /* 0x002fea0003800000 */
[----:B------:R-:W-:Y:S02]  /*2cd0*/  SHF.L.U32 R3, R3, 0x1f, RZ ;  /* 0x0000001f03037819 */ /* 0x000fe400000006ff */
[----:B------:R-:W-:-:S07]  /*2ce0*/  MOV R0, UR4 ;  /* 0x0000000400007c02 */ /* 0x000fce0008000f00 */
.L_x_52:
[----:B-1----:R1:W2:Y:S02]  /*2cf0*/  SYNCS.PHASECHK.TRANS64.TRYWAIT P0, [R0+URZ+0x80], R3 ;  /* 0x00008003000075a7 */ /* 0x0022a400080011ff */
[----:B--2---:R-:W-:Y:S05]  /*2d00*/  @!P0 NANOSLEEP.SYNCS 0x989680 ;  /* 0x009896800000895d */ /* 0x004fea0003900000 */
[----:B------:R-:W2:Y:S02]  /*2d10*/  @!P0 SYNCS.PHASECHK.TRANS64 P0, [R0+URZ+0x80], R3 ;  /* 0x00008003000085a7 */ /* 0x000ea400080010ff */
[----:B--2---:R-:W-:Y:S05]  /*2d20*/  @P0 EXIT ;  /* 0x000000000000094d */ /* 0x004fea0003800000 */
[----:B------:R-:W-:Y:S05]  /*2d30*/  BRA `(.L_x_52) ;  /* 0xfffffffc00ec7947 */ /* 0x000fea000383ffff */
.L_x_45:
[----:B------:R-:W-:Y:S05]  /*2d40*/  BRA.U UP4, `(.L_x_53) ;  /* 0x0000001504007547 */ /* 0x000fea000b800000 */
[----:B------:R-:W-:Y:S01]  /*2d50*/  UMOV UR6, 0x40 ;  /* 0x0000004000067882 */ /* 0x000fe20000000000 */
[----:B------:R-:W-:Y:S01]  /*2d60*/  NOP ;  /* 0x0000000000007918 */ /* 0x000fe20000000000 */
[----:B------:R-:W-:Y:S01]  /*2d70*/  ULEA UR6, UR37, UR6, 0x18 ;  /* 0x0000000625067291 */ /* 0x000fe2000f8ec0ff */
[----:B------:R-:W-:Y:S02]  /*2d80*/  UMOV UR7, 0x400 ;  /* 0x0000040000077882 */ /* 0x000fe40000000000 */
[----:B------:R-:W-:-:S06]  /*2d90*/  ULEA UR37, UR37, UR7, 0x18 ;  /* 0x0000000725257291 */ /* 0x000fcc000f8ec0ff */
[----:B------:R-:W1:Y:S02]  /*2da0*/  LDS.U8 R2, [UR6+0x1c] ;  /* 0x00001c06ff027984 */ /* 0x000e640008000000 */
[----:B-1----:R-:W-:-:S13]  /*2db0*/  ISETP.NE.AND P0, PT, R2, RZ, PT ;  /* 0x000000ff0200720c */ /* 0x002fda0003f05270 */
[----:B------:R-:W-:Y:S05]  /*2dc0*/  @P0 BRA `(.L_x_54) ;  /* 0x0000000400080947 */ /* 0x000fea0003800000 */
[----:B------:R-:W-:Y:S02]  /*2dd0*/  UISETP.NE.U32.AND UP0, UPT, UR5, 0x1, UPT ;  /* 0x000000010500788c */ /* 0x000fe4000bf05070 */
[----:B------:R-:W-:-:S07]  /*2de0*/  UIADD3 UR8, UPT, UPT, UR6, 0x8, URZ ;  /* 0x0000000806087890 */ /* 0x000fce000fffe0ff */
[----:B------:R-:W-:Y:S05]  /*2df0*/  BRA.U !UP0, `(.L_x_55) ;  /* 0x00000001089c7547 */ /* 0x000fea000b800000 */
[----:B------:R-:W-:Y:S01]  /*2e00*/  ELECT P0, URZ, PT ;  /* 0x0000000000ff782f */ /* 0x000fe20003800000 */
[----:B------:R-:W-:-:S12]  /*2e10*/  BSSY B0, `(.L_x_55) ;  /* 0x0000025000007945 */ /* 0x000fd80003800000 */
[----:B------:R-:W-:Y:S05]  /*2e20*/  @!P0 BRA `(.L_x_56) ;  /* 0x00000000008c8947 */ /* 0x000fea0003800000 */
[----:B------:R-:W-:-:S05]  /*2e30*/  UMOV UR7, 0x10 ;  /* 0x0000001000077882 */ /* 0x000fca0000000000 */
[----:B------:R-:W-:Y:S04]  /*2e40*/  DEPBAR.LE SB1, 0x36 ;  /* 0x00009d800000791a */ /* 0x000fe80000000000 */
[----:B------:R-:W1:Y:S02]  /*2e50*/  UTCATOMSWS.2CTA.FIND_AND_SET.ALIGN UP1, UR7, UR7 ;  /* 0x00000007000775e3 */ /* 0x000e640008220800 */
[----:B-1----:R-:W-:Y:S01]  /*2e60*/  MOV R11, UR7 ;  /* 0x00000007000b7c02 */ /* 0x002fe20008000f00 */
[----:B------:R-:W-:Y:S06]  /*2e70*/  BRA.U UP1, `(.L_x_57) ;  /* 0x0000000101187547 */ /* 0x000fec000b800000 */
.L_x_58:
[----:B------:R-:W-:Y:S05]  /*2e80*/  NANOSLEEP 0x64 ;  /* 0x000000640000795d */ /* 0x000fea0003800000 */
[----:B------:R-:W-:-:S05]  /*2e90*/  UMOV UR7, 0x10 ;  /* 0x0000001000077882 */ /* 0x000fca0000000000 */
[----:B------:R-:W-:Y:S04]  /*2ea0*/  DEPBAR.LE SB1, 0x36 ;  /* 0x00009d800000791a */ /* 0x000fe80000000000 */
[----:B------:R-:W1:Y:S02]  /*2eb0*/  UTCATOMSWS.2CTA.FIND_AND_SET.ALIGN UP1, UR7, UR7 ;  /* 0x00000007000775e3 */ /* 0x000e640008220800 */
[----:B-1----:R-:W-:Y:S01]  /*2ec0*/  MOV R11, UR7 ;  /* 0x00000007000b7c02 */ /* 0x002fe20008000f00 */
[----:B------:R-:W-:Y:S05]  /*2ed0*/  BRA.U !UP1, `(.L_x_58) ;  /* 0xfffffffd09e87547 */ /* 0x000fea000b83ffff */
.L_x_57:
[----:B------:R-:W1:Y:S01]  /*2ee0*/  LDS R5, [UR6+0x10] ;  /* 0x00001006ff057984 */ /* 0x000e620008000800 */
[----:B------:R-:W-:Y:S01]  /*2ef0*/  IMAD.U32 R3, RZ, RZ, UR37 ;  /* 0x00000025ff037e24 */ /* 0x000fe2000f8e00ff */
[----:B------:R-:W-:-:S03]  /*2f00*/  MOV R2, UR4 ;  /* 0x0000000400027c02 */ /* 0x000fc60008000f00 */
[----:B------:R-:W-:Y:S01]  /*2f10*/  VIADD R3, R3, 0x100 ;  /* 0x0000010003037836 */ /* 0x000fe20000000000 */
[----:B-1----:R-:W-:-:S04]  /*2f20*/  SHF.L.U32 R5, R5, 0x1f, RZ ;  /* 0x0000001f05057819 */ /* 0x002fc800000006ff */
[----:B------:R-:W1:Y:S02]  /*2f30*/  SYNCS.PHASECHK.TRANS64.TRYWAIT P0, [UR6+0x8], R5 ;  /* 0x00000805ff0075a7 */ /* 0x000e640008001106 */
[----:B-1----:R-:W-:Y:S05]  /*2f40*/  @P0 BRA `(.L_x_59) ;  /* 0x0000000000080947 */ /* 0x002fea0003800000 */
[----:B------:R-:W1:Y:S02]  /*2f50*/  SYNCS.PHASECHK.TRANS64.TRYWAIT P0, [UR6+0x8], R5 ;  /* 0x00000805ff0075a7 */ /* 0x000e640008001106 */
[----:B-1----:R-:W-:Y:S05]  /*2f60*/  @!P0 BRA `(.L_x_60) ;  /* 0x00000088006c8947 */ /* 0x002fea0003800000 */
.L_x_59:
[----:B-1----:R-:W-:Y:S01]  /*2f70*/  HFMA2 R4, -RZ, RZ, 0, 5.9604644775390625e-08 ;  /* 0x00000001ff047431 */ /* 0x002fe200000001ff */
[----:B------:R-:W-:Y:S01]  /*2f80*/  UPRMT UR7, UR4, 0x654, UR8 ;  /* 0x0000065404077896 */ /* 0x000fe20008000008 */
[----:B------:R-:W-:Y:S01]  /*2f90*/  IMAD.MOV.U32 R6, RZ, RZ, 0xffff ;  /* 0x0000ffffff067424 */ /* 0x000fe200078e00ff */
[----:B------:R-:W-:Y:S01]  /*2fa0*/  PRMT R2, R2, 0x654, R3 ;  /* 0x0000065402027816 */ /* 0x000fe20000000003 */
[----:B------:R-:W-:Y:S02]  /*2fb0*/  IMAD.MOV.U32 R5, RZ, RZ, 0x4 ;  /* 0x00000004ff057424 */ /* 0x000fe400078e00ff */
[----:B------:R-:W-:Y:S01]  /*2fc0*/  IMAD.SHL.U32 R9, R11, 0x20, RZ ;  /* 0x000000200b097824 */ /* 0x000fe200078e00ff */
[----:B------:R-:W-:Y:S02]  /*2fd0*/  MOV R3, UR7 ;  /* 0x0000000700037c02 */ /* 0x000fe40008000f00 */
[-C--:B------:R-:W-:Y:S01]  /*2fe0*/  SHF.L.U32 R7, R6, R11.reuse, RZ ;  /* 0x0000000b06077219 */ /* 0x080fe200000006ff */
[----:B------:R1:W-:Y:S01]  /*2ff0*/  SYNCS.ARRIVE.TRANS64.RED RZ, [UR7], R5 ;  /* 0x00000005ffff79a7 */ /* 0x0003e20008000407 */
[----:B------:R-:W-:Y:S01]  /*3000*/  SHF.L.U32 R6, R4, R11, RZ ;  /* 0x0000000b04067219 */ /* 0x000fe200000006ff */
[----:B------:R1:W-:Y:S04]  /*3010*/  STS [UR37+0x100], R9 ;  /* 0x00010009ff007988 */ /* 0x0003e80008000825 */
[----:B------:R1:W-:Y:S04]  /*3020*/  STAS [R2.64], R11 ;  /* 0x0000000b02007dbd */ /* 0x0003e8000c0008ff */
[----:B------:R1:W-:Y:S04]  /*3030*/  ATOMS.OR RZ, [UR6+0x14], R7 ;  /* 0x00001407ffff798c */ /* 0x0003e8000b000006 */
[----:B------:R1:W-:Y:S04]  /*3040*/  ATOMS.OR RZ, [UR6+0x18], R6 ;  /* 0x00001806ffff798c */ /* 0x0003e8000b000006 */
[----:B------:R1:W-:Y:S02]  /*3050*/  ATOMS.XOR RZ, [UR6+0x10], R4 ;  /* 0x00001004ffff798c */ /* 0x0003e4000b800006 */
.L_x_56:
[----:B------:R-:W-:Y:S05]  /*3060*/  BSYNC B0 ;  /* 0x0000000000007941 */ /* 0x000fea0003800000 */
.L_x_55:
[----:B------:R-:W-:Y:S05]  /*3070*/  BRA.U UP0, `(.L_x_61) ;  /* 0x00000001006c7547 */ /* 0x000fea000b800000 */
[----:B------:R-:W-:-:S03]  /*3080*/  UMOV UR7, 0xffffffff ;  /* 0xffffffff00077882 */ /* 0x000fc60000000000 */
[----:B------:R-:W-:Y:S05]  /*3090*/  BRA.DIV UR7, `(.L_x_62) ;  /* 0x0000008a07387947 */ /* 0x000fea000b800000 */
[----:B------:R-:W-:-:S13]  /*30a0*/  ELECT P6, URZ, PT ;  /* 0x0000000000ff782f */ /* 0x000fda00038c0000 */
.L_x_158:
[----:B------:R-:W-:Y:S05]  /*30b0*/  @!P6 BRA `(.L_x_61) ;  /* 0x00000000005ce947 */ /* 0x000fea0003800000 */
[----:B-1----:R-:W1:Y:S02]  /*30c0*/  LDS R3, [UR6+0x10] ;  /* 0x00001006ff037984 */ /* 0x002e640008000800 */
[----:B-1----:R-:W-:-:S04]  /*30d0*/  SHF.L.U32 R3, R3, 0x1f, RZ ;  /* 0x0000001f03037819 */ /* 0x002fc800000006ff */
[----:B------:R-:W1:Y:S02]  /*30e0*/  SYNCS.PHASECHK.TRANS64.TRYWAIT P0, [UR6+0x8], R3 ;  /* 0x00000803ff0075a7 */ /* 0x000e640008001106 */
[----:B-1----:R-:W-:Y:S05]  /*30f0*/  @P0 BRA `(.L_x_63) ;  /* 0x0000000000080947 */ /* 0x002fea0003800000 */
[----:B------:R-:W1:Y:S02]  /*3100*/  SYNCS.PHASECHK.TRANS64.TRYWAIT P0, [UR6+0x8], R3 ;  /* 0x00000803ff0075a7 */ /* 0x000e640008001106 */
[----:B-1----:R-:W-:Y:S05]  /*3110*/  @!P0 BRA `(.L_x_64) ;  /* 0x0000008800388947 */ /* 0x002fea0003800000 */
.L_x_63:
[----:B------:R-:W2:Y:S01]  /*3120*/  LDS R5, [UR37+0x100] ;  /* 0x00010025ff057984 */ /* 0x000ea20008000800 */
[----:B-1----:R-:W-:Y:S02]  /*3130*/  HFMA2 R2, -RZ, RZ, 0, 5.9604644775390625e-08 ;  /* 0x00000001ff027431 */ /* 0x002fe400000001ff */
[----:B------:R-:W-:Y:S01]  /*3140*/  IMAD.MOV.U32 R3, RZ, RZ, 0xffff ;  /* 0x0000ffffff037424 */ /* 0x000fe200078e00ff */
[----:B------:R-:W-:Y:S01]  /*3150*/  UPRMT UR7, UR4, 0x654, UR8 ;  /* 0x0000065404077896 */ /* 0x000fe20008000008 */
[----:B--2---:R-:W-:-:S03]  /*3160*/  IMAD.SHL.U32 R4, R5, 0x20, RZ ;  /* 0x0000002005047824 */ /* 0x004fc600078e00ff */
[-C--:B------:R-:W-:Y:S02]  /*3170*/  SHF.L.U32 R3, R3, R5.reuse, RZ ;  /* 0x0000000503037219 */ /* 0x080fe400000006ff */
[----:B------:R-:W-:Y:S01]  /*3180*/  SHF.L.U32 R5, R2, R5, RZ ;  /* 0x0000000502057219 */ /* 0x000fe200000006ff */
[----:B------:R2:W-:Y:S04]  /*3190*/  STS [UR37+0x100], R4 ;  /* 0x00010004ff007988 */ /* 0x0005e80008000825 */
[----:B------:R2:W-:Y:S04]  /*31a0*/  ATOMS.OR RZ, [UR6+0x14], R3 ;  /* 0x00001403ffff798c */ /* 0x0005e8000b000006 */
[----:B------:R2:W-:Y:S01]  /*31b0*/  ATOMS.OR RZ, [UR6+0x18], R5 ;  /* 0x00001805ffff798c */ /* 0x0005e2000b000006 */
[----:B------:R-:W-:Y:S03]  /*31c0*/  SYNCS.ARRIVE.TRANS64.RED.A1T0 RZ, [UR7], RZ ;  /* 0x000000ffffff79a7 */ /* 0x000fe60008100407 */
[----:B------:R2:W-:Y:S01]  /*31d0*/  ATOMS.XOR RZ, [UR6+0x10], R2 ;  /* 0x00001002ffff798c */ /* 0x0005e2000b800006 */
[----:B------:R-:W-:Y:S05]  /*31e0*/  BRA `(.L_x_61) ;  /* 0x0000000000107947 */ /* 0x000fea0003800000 */
.L_x_54:
[----:B------:R-:W-:-:S05]  /*31f0*/  MOV R2, 0xffffffff ;  /* 0xffffffff00027802 */ /* 0x000fca0000000f00 */
[----:B------:R1:W-:Y:S02]  /*3200*/  STS [UR37+0x100], R2 ;  /* 0x00010002ff007988 */ /* 0x0003e40008000825 */
[----:B-1----:R-:W-:Y:S02]  /*3210*/  MOV R2, 0x3230 ;  /* 0x0000323000027802 */ /* 0x002fe40000000f00 */
[----:B-----5:R-:W-:Y:S05]  /*3220*/  CALL.REL.NOINC `($__internal_1_$__cuda_sm10x_tcgen05_guardrail_trap_phase_invalid_during_alloc) ;  /* 0x0000008c00dc7944 */ /* 0x020fea0003c00000 */
.L_x_61:
[----:B------:R-:W-:Y:S05]  /*3230*/  WARPSYNC.ALL ;  /* 0x0000000000007948 */ /* 0x000fea0003800000 */
[----:B------:R-:W3:Y:S01]  /*3240*/  S2UR UR7, SR_CgaCtaId ;  /* 0x00000000000779c3 */ /* 0x000ee20000008800 */
[----:B------:R-:W-:Y:S01]  /*3250*/  UMOV UR6, 0x400 ;  /* 0x0000040000067882 */ /* 0x000fe20000000000 */
[----:B------:R-:W-:-:S06]  /*3260*/  NOP ;  /* 0x0000000000007918 */ /* 0x000fcc0000000000 */
[----:B------:R-:W-:Y:S06]  /*3270*/  BAR.ARV 0x6, 0xa0 ;  /* 0x0182800000007b1d */ /* 0x000fec0000002000 */
[----:B------:R-:W4:Y:S01]  /*3280*/  LDCU UR8, c[0x0][0x38c] ;  /* 0x00007180ff0877ac */ /* 0x000f220008000800 */
[----:B------:R-:W-:Y:S01]  /*3290*/  LOP3.LUT R0, R0, 0xffff, RZ, 0xc0, !PT ;  /* 0x0000ffff00007812 */ /* 0x000fe200078ec0ff */
[----:B-1----:R-:W-:Y:S01]  /*32a0*/  IMAD.MOV.U32 R9, RZ, RZ, 0x1 ;  /* 0x00000001ff097424 */ /* 0x002fe200078e00ff */
[----:B------:R-:W-:Y:S01]  /*32b0*/  LOP3.LUT R8, R8, 0xffff, RZ, 0xc0, !PT ;  /* 0x0000ffff08087812 */ /* 0x000fe200078ec0ff */
[----:B------:R-:W-:Y:S01]  /*32c0*/  UMOV UR19, URZ ;  /* 0x000000ff00137c82 */ /* 0x000fe20008000000 */
[----:B------:R-:W-:Y:S01]  /*32d0*/  R2UR UR10, R0 ;  /* 0x00000000000a72ca */ /* 0x000fe200000e0000 */
[----:B------:R-:W-:Y:S01]  /*32e0*/  UMOV UR18, URZ ;  /* 0x000000ff00127c82 */ /* 0x000fe20008000000 */
[----:B------:R-:W-:Y:S01]  /*32f0*/  R2UR UR11, R8 ;  /* 0x00000000080b72ca */ /* 0x000fe200000e0000 */
[----:B------:R-:W-:Y:S01]  /*3300*/  IMAD.MOV.U32 R8, RZ, RZ, RZ ;  /* 0x000000ffff087224 */ /* 0x000fe200078e00ff */
[----:B------:R-:W-:Y:S01]  /*3310*/  UMOV UR17, URZ ;  /* 0x000000ff00117c82 */ /* 0x000fe20008000000 */
[----:B---3--:R-:W-:-:S02]  /*3320*/  ULEA UR7, UR7, UR6, 0x18 ;  /* 0x0000000607077291 */ /* 0x008fc4000f8ec0ff */
[----:B------:R-:W-:Y:S02]  /*3330*/  UISETP.NE.AND UP2, UPT, UR5, URZ, UPT ;  /* 0x000000ff0500728c */ /* 0x000fe4000bf45270 */
[----:B------:R-:W-:Y:S02]  /*3340*/  UIADD3 UR12, UPT, UPT, UR7, 0x10800, URZ ;  /* 0x00010800070c7890 */ /* 0x000fe4000fffe0ff */
[----:B------:R-:W-:Y:S02]  /*3350*/  UIADD3 UR13, UPT, UPT, UR7, 0x20800, URZ ;  /* 0x00020800070d7890 */ /* 0x000fe4000fffe0ff */
[----:B----4-:R-:W-:Y:S01]  /*3360*/  UIADD3 UR8, UPT, UPT, UR8, 0x7f, URZ ;  /* 0x0000007f08087890 */ /* 0x010fe2000fffe0ff */
[----:B--2---:R-:W1:Y:S01]  /*3370*/  LDS R2, [UR7+0x100] ;  /* 0x00010007ff027984 */ /* 0x004e620008000800 */
[----:B------:R-:W-:Y:S02]  /*3380*/  USHF.R.U32.HI UR12, URZ, 0x4, UR12 ;  /* 0x00000004ff0c7899 */ /* 0x000fe4000801160c */
[----:B------:R-:W-:-:S02]  /*3390*/  USHF.R.S32.HI UR6, URZ, 0x1f, UR8 ;  /* 0x0000001fff067899 */ /* 0x000fc40008011408 */
[----:B------:R-:W-:Y:S02]  /*33a0*/  USHF.R.U32.HI UR13, URZ, 0x4, UR13 ;  /* 0x00000004ff0d7899 */ /* 0x000fe4000801160d */
[----:B------:R-:W-:Y:S02]  /*33b0*/  ULEA.HI UR6, UR6, UR8, URZ, 0x7 ;  /* 0x0000000806067291 */ /* 0x000fe4000f8f38ff */
[----:B------:R-:W-:Y:S02]  /*33c0*/  ULOP3.LUT UR12, UR12, 0x3fff, URZ, 0xc0, !UPT ;  /* 0x00003fff0c0c7892 */ /* 0x000fe4000f8ec0ff */
[----:B------:R-:W-:Y:S02]  /*33d0*/  USHF.R.S32.HI UR6, URZ, 0x7, UR6 ;  /* 0x00000007ff067899 */ /* 0x000fe40008011406 */
[----:B------:R-:W-:Y:S02]  /*33e0*/  ULOP3.LUT UR13, UR13, 0x3fff, URZ, 0xc0, !UPT ;  /* 0x00003fff0d0d7892 */ /* 0x000fe4000f8ec0ff */
[----:B------:R-:W-:Y:S01]  /*33f0*/  UISETP.LT.AND UP0, UPT, UR6, 0x1, UPT ;  /* 0x000000010600788c */ /* 0x000fe2000bf01270 */
[----:B------:R-:W-:Y:S01]  /*3400*/  UMOV UR36, 0x0 ;  /* 0x0000000000247882 */ /* 0x000fe20000000000 */
        /* <DEDUP_REMOVED lines=9> */
[----:B------:R-:W-:-:S02]  /*34a0*/  ULOP3.LUT UR12, UR12, 0x10000, URZ, 0xfc, !UPT ;  /* 0x000100000c0c7892 */ /* 0x000fc4000f8efcff */
[----:B------:R-:W-:Y:S02]  /*34b0*/  ULOP3.LUT UR13, UR13, 0x10000, URZ, 0xfc, !UPT ;  /* 0x000100000d0d7892 */ /* 0x000fe4000f8efcff */
[----:B------:R-:W-:Y:S01]  /*34c0*/  USEL UR20, UR6, 0x1, !UP0 ;  /* 0x0000000106147887 */ /* 0x000fe2000c000000 */
[----:B------:R-:W-:Y:S01]  /*34d0*/  UMOV UR26, 0x0 ;  /* 0x00000000001a7882 */ /* 0x000fe20000000000 */
[----:B------:R-:W-:Y:S01]  /*34e0*/  UMOV UR27, 0x10400010 ;  /* 0x10400010001b7882 */ /* 0x000fe20000000000 */
[----:B------:R-:W-:Y:S01]  /*34f0*/  UMOV UR24, 0x0 ;  /* 0x0000000000187882 */ /* 0x000fe20000000000 */
[----:B------:R-:W-:Y:S01]  /*3500*/  UMOV UR25, 0x10400010 ;  /* 0x1040001000197882 */ /* 0x000fe20000000000 */
[----:B------:R-:W-:Y:S01]  /*3510*/  UMOV UR22, 0x0 ;  /* 0x0000000000167882 */ /* 0x000fe20000000000 */
[----:B------:R-:W-:Y:S01]  /*3520*/  UMOV UR23, 0x10400010 ;  /* 0x1040001000177882 */ /* 0x000fe20000000000 */
[----:B-1----:R-:W-:Y:S02]  /*3530*/  R2UR UR21, R2 ;  /* 0x00000000021572ca */ /* 0x002fe400000e0000 */
[----:B------:R-:W-:-:S13]  /*3540*/  CS2R R2, SRZ ;  /* 0x0000000000027805 */ /* 0x000fda000001ff00 */
.L_x_72:
[C---:B------:R-:W-:Y:S02]  /*3550*/  LEA R0, R8.reuse, UR7, 0x3 ;  /* 0x0000000708007c11 */ /* 0x040fe4000f8e18ff */
[----:B------:R-:W-:Y:S02]  /*3560*/  SHF.L.U32 R5, R3, 0x1f, RZ ;  /* 0x0000001f03057819 */ /* 0x000fe400000006ff */
[----:B------:R-:W-:Y:S02]  /*3570*/  LEA R4, R8, UR7, 0x4 ;  /* 0x0000000708047c11 */ /* 0x000fe4000f8e20ff */
[----:B------:R-:W1:Y:S02]  /*3580*/  SYNCS.PHASECHK.TRANS64.TRYWAIT P0, [R0+URZ+0x70], R5 ;  /* 0x00007005000075a7 */ /* 0x000e6400080011ff */
[----:B-1-3--:R-:W-:Y:S05]  /*3590*/  @!P0 BRA `(.L_x_65) ;  /* 0x0000008400308947 */ /* 0x00afea0003800000 */
.L_x_159:
[----:B-1----:R-:W1:Y:S01]  /*35a0*/  LDS.128 R4, [R4+0xe0] ;  /* 0x0000e00004047984 */ /* 0x002e620000000c00 */
[----:B------:R-:W-:Y:S02]  /*35b0*/  VIADD R0, R0, 0x80 ;  /* 0x0000008000007836 */ /* 0x000fe40000000000 */
[----:B------:R-:W-:Y:S01]  /*35c0*/  VIADD R8, R8, 0x1 ;  /* 0x0000000108087836 */ /* 0x000fe20000000000 */
[----:B------:R-:W-:Y:S01]  /*35d0*/  @!PT LDS RZ, [RZ] ;  /* 0x00000000fffff984 */ /* 0x000fe20000000800 */
[----:B------:R-:W-:Y:S01]  /*35e0*/  @!PT LDS RZ, [RZ] ;  /* 0x00000000fffff984 */ /* 0x000fe20000000800 */
[----:B------:R-:W-:Y:S01]  /*35f0*/  @!PT LDS RZ, [RZ] ;  /* 0x00000000fffff984 */ /* 0x000fe20000000800 */
[----:B------:R-:W-:Y:S01]  /*3600*/  @!PT LDS RZ, [RZ] ;  /* 0x00000000fffff984 */ /* 0x000fe20000000800 */
[----:B------:R2:W-:Y:S06]  /*3610*/  MEMBAR.ALL.CTA ;  /* 0x0000000000007992 */ /* 0x0005ec0000008000 */
[----:B--2---:R-:W2:Y:S01]  /*3620*/  FENCE.VIEW.ASYNC.S ;  /* 0x00000000000073c6 */ /* 0x004ea20000000000 */
[----:B------:R-:W-:-:S04]  /*3630*/  PRMT R0, RZ, 0x654, R0 ;  /* 0x00000654ff007816 */ /* 0x000fc80000000000 */
[----:B--2---:R2:W-:Y:S01]  /*3640*/  SYNCS.ARRIVE.TRANS64.RED.A1T0 RZ, [R0+URZ], RZ ;  /* 0x000000ff00ff79a7 */ /* 0x0045e200081004ff */
[----:B-1----:R-:W-:Y:S01]  /*3650*/  LOP3.LUT P1, RZ, R6, 0x1, RZ, 0xc0, !PT ;  /* 0x0000000106ff7812 */ /* 0x002fe2000782c0ff */
[----:B--2---:R-:W-:-:S12]  /*3660*/  BRA.U UP2, `(.L_x_66) ;  /* 0x0000000502587547 */ /* 0x004fd8000b800000 */
[----:B------:R-:W1:Y:S01]  /*3670*/  LDCU UR8, c[0x0][0x38c] ;  /* 0x00007180ff0877ac */ /* 0x000e620008000800 */
[----:B------:R-:W-:Y:S02]  /*3680*/  PLOP3.LUT P2, PT, PT, PT, PT, 0x80, 0x8 ;  /* 0x000000000008781c */ /* 0x000fe40003f4f070 */
[----:B------:R-:W-:Y:S01]  /*3690*/  SHF.L.U32 R5, R9, 0x1f, RZ ;  /* 0x0000001f09057819 */ /* 0x000fe200000006ff */
[----:B-1----:R-:W-:Y:S02]  /*36a0*/  UISETP.GE.AND UP0, UPT, UR8, 0x1, UPT ;  /* 0x000000010800788c */ /* 0x002fe4000bf06270 */
[----:B------:R-:W-:-:S04]  /*36b0*/  ULEA UR8, UR19, UR7, 0x3 ;  /* 0x0000000713087291 */ /* 0x000fc8000f8e18ff */
[----:B------:R-:W-:-:S05]  /*36c0*/  PLOP3.LUT P0, PT, PT, PT, UP0, 0x80, 0x8 ;  /* 0x000000000008781c */ /* 0x000fca0003f0f008 */
[----:B------:R-:W-:-:S08]  /*36d0*/  @UP0 ULEA UR9, UR18, UR7, 0x3 ;  /* 0x0000000712090291 */ /* 0x000fd0000f8e18ff */
[----:B------:R-:W-:-:S04]  /*36e0*/  @P0 SHF.L.U32 R0, R2, 0x1f, RZ ;  /* 0x0000001f02000819 */ /* 0x000fc800000006ff */
[----:B------:R1:W2:Y:S01]  /*36f0*/  @P0 SYNCS.PHASECHK.TRANS64.TRYWAIT P2, [UR9], R0 ;  /* 0x00000000ff0005a7 */ /* 0x0002a20008041109 */
[----:B------:R-:W-:Y:S01]  /*3700*/  ULEA UR9, UR19, UR21, 0x8 ;  /* 0x0000001513097291 */ /* 0x000fe2000f8e40ff */
[----:B------:R-:W3:Y:S02]  /*3710*/  SYNCS.PHASECHK.TRANS64.TRYWAIT P0, [UR8+0xa0], R5 ;  /* 0x0000a005ff0075a7 */ /* 0x000ee40008001108 */
[----:B-123--:R-:W-:Y:S09]  /*3720*/  @!P0 BRA `(.L_x_67) ;  /* 0x0000008000e08947 */ /* 0x00eff20003800000 */
.L_x_161:
[----:B------:R-:W-:Y:S01]  /*3730*/  UMOV UR16, UR17 ;  /* 0x0000001100107c82 */ /* 0x000fe20008000000 */
[----:B------:R-:W-:Y:S05]  /*3740*/  BRA.U !UP0, `(.L_x_68) ;  /* 0x0000000508107547 */ /* 0x000fea000b800000 */
[----:B------:R-:W-:Y:S02]  /*3750*/  UIADD3 UR16, UPT, UPT, UR20, UR17, URZ ;  /* 0x0000001114107290 */ /* 0x000fe4000fffe0ff */
[----:B------:R-:W-:Y:S01]  /*3760*/  UPLOP3.LUT UP3, UPT, UPT, UPT, UPT, 0x40, 0x4 ;  /* 0x000000000004789c */ /* 0x000fe20003f6e870 */
[----:B------:R-:W-:Y:S01]  /*3770*/  UMOV UR15, UR6 ;  /* 0x00000006000f7c82 */ /* 0x000fe20008000000 */
[----:B------:R-:W-:-:S09]  /*3780*/  UMOV UR58, UR18 ;  /* 0x00000012003a7c82 */ /* 0x000fd20008000000 */
.L_x_71:
[----:B--2---:R-:W-:Y:S01]  /*3790*/  ULEA UR14, UR58, UR7, 0x3 ;  /* 0x000000073a0e7291 */ /* 0x004fe2000f8e18ff */
[----:B---3--:R-:W-:Y:S11]  /*37a0*/  @P2 BRA `(.L_x_69) ;  /* 0x00000000000c2947 */ /* 0x008ff60003800000 */
[----:B-1----:R-:W-:Y:S04]  /*37b0*/  SHF.L.U32 R5, R2, 0x1f, RZ ;  /* 0x0000001f02057819 */ /* 0x002fe800000006ff */
[----:B------:R-:W1:Y:S02]  /*37c0*/  SYNCS.PHASECHK.TRANS64.TRYWAIT P0, [UR14], R5 ;  /* 0x00000005ff0075a7 */ /* 0x000e64000800110e */
[----:B-1----:R-:W-:Y:S05]  /*37d0*/  @!P0 BRA `(.L_x_70) ;  /* 0x0000008000cc8947 */ /* 0x002fea0003800000 */
.L_x_69:
[----:B------:R-:W-:Y:S01]  /*37e0*/  UISETP.NE.AND UP0, UPT, UR15, 0x1, UPT ;  /* 0x000000010f00788c */ /* 0x000fe2000bf05270 */
[----:B------:R-:W-:Y:S01]  /*37f0*/  PLOP3.LUT P2, PT, PT, PT, PT, 0x80, 0x8 ;  /* 0x000000000008781c */ /* 0x000fe20003f4f070 */
[----:B------:R-:W-:Y:S02]  /*3800*/  UIADD3 UR18, UPT, UPT, UR58, 0x1, URZ ;  /* 0x000000013a127890 */ /* 0x000fe4000fffe0ff */
[----:B------:R-:W-:Y:S02]  /*3810*/  ULEA UR68, UR58, UR13, 0xb ;  /* 0x0000000d3a447291 */ /* 0x000fe4000f8e58ff */
[----:B------:R-:W-:Y:S01]  /*3820*/  UISETP.NE.AND UP1, UPT, UR18, 0x2, UPT ;  /* 0x000000021200788c */ /* 0x000fe2000bf25270 */
[----:B------:R-:W-:Y:S01]  /*3830*/  PLOP3.LUT P0, PT, PT, PT, UP0, 0x80, 0x8 ;  /* 0x000000000008781c */ /* 0x000fe20003f0f008 */
[----:B------:R-:W-:Y:S02]  /*3840*/  ULEA UR66, UR58, UR12, 0xb ;  /* 0x0000000c3a427291 */ /* 0x000fe4000f8e58ff */
[----:B------:R-:W-:Y:S02]  /*3850*/  USEL UR39, URZ, 0x1, UP1 ;  /* 0x00000001ff277887 */ /* 0x000fe40008800000 */
[----:B------:R-:W-:Y:S02]  /*3860*/  USEL UR18, UR18, URZ, UP1 ;  /* 0x000000ff12127287 */ /* 0x000fe40008800000 */
[----:B------:R-:W-:Y:S02]  /*3870*/  UIADD3 UR64, UPT, UPT, UR68, 0x2, URZ ;  /* 0x0000000244407890 */ /* 0x000fe4000fffe0ff */
[----:B------:R-:W-:Y:S01]  /*3880*/  @UP0 ULEA UR38, UR18, UR7, 0x3 ;  /* 0x0000000712260291 */ /* 0x000fe2000f8e18ff */
[----:B------:R-:W-:Y:S01]  /*3890*/  LOP3.LUT R2, R2, UR39, RZ, 0x3c, !PT ;  /* 0x0000002702027c12 */ /* 0x000fe2000f8e3cff */
[----:B------:R-:W-:Y:S02]  /*38a0*/  UIADD3 UR62, UPT, UPT, UR66, 0x2, URZ ;  /* 0x00000002423e7890 */ /* 0x000fe4000fffe0ff */
[----:B------:R-:W-:Y:S01]  /*38b0*/  UIADD3 UR60, UPT, UPT, UR68, 0x4, URZ ;  /* 0x00000004443c7890 */ /* 0x000fe2000fffe0ff */
[----:B-1----:R-:W-:Y:S01]  /*38c0*/  @P0 SHF.L.U32 R0, R2, 0x1f, RZ ;  /* 0x0000001f02000819 */ /* 0x002fe200000006ff */
[----:B------:R-:W-:Y:S02]  /*38d0*/  UIADD3 UR58, UPT, UPT, UR66, 0x4, URZ ;  /* 0x00000004423a7890 */ /* 0x000fe4000fffe0ff */
[----:B------:R-:W-:Y:S01]  /*38e0*/  UIADD3 UR56, UPT, UPT, UR68, 0x6, URZ ;  /* 0x0000000644387890 */ /* 0x000fe2000fffe0ff */
[----:B------:R2:W3:Y:S01]  /*38f0*/  @P0 SYNCS.PHASECHK.TRANS64.TRYWAIT P2, [UR38], R0 ;  /* 0x00000000ff0005a7 */ /* 0x0004e20008041126 */
[----:B------:R-:W-:Y:S02]  /*3900*/  UIADD3 UR54, UPT, UPT, UR66, 0x6, URZ ;  /* 0x0000000642367890 */ /* 0x000fe4000fffe0ff */
        /* <DEDUP_REMOVED lines=10> */
[----:B------:R-:W-:Y:S02]  /*39b0*/  UIADD3 UR15, UPT, UPT, UR15, -0x1, URZ ;  /* 0xffffffff0f0f7890 */ /* 0x000fe4000fffe0ff */
[----:B------:R-:W-:Y:S01]  /*39c0*/  UISETP.NE.AND UP0, UPT, UR17, UR16, UPT ;  /* 0x000000101100728c */ /* 0x000fe2000bf05270 */
[----:B------:R-:W-:Y:S01]  /*39d0*/  UMOV UR69, 0x40004040 ;  /* 0x4000404000457882 */ /* 0x000fe20000000000 */
[----:B------:R-:W-:Y:S01]  /*39e0*/  UMOV UR67, 0x40004040 ;  /* 0x4000404000437882 */ /* 0x000fe20000000000 */
[----:B------:R-:W-:Y:S01]  /*39f0*/  UMOV UR65, 0x40004040 ;  /* 0x4000404000417882 */ /* 0x000fe20000000000 */
[----:B------:R-:W-:Y:S01]  /*3a00*/  UTCHMMA.2CTA gdesc[UR66], gdesc[UR68], tmem[UR9], tmem[UR36], idesc[UR37], UP3 ;  /* 0x00ff2444420075ea */ /* 0x000fe20009a00009 */
[----:B------:R-:W-:Y:S01]  /*3a10*/  UPLOP3.LUT UP3, UPT, UPT, UPT, UPT, 0x80, 0x8 ;  /* 0x000000000008789c */ /* 0x000fe20003f6f070 */
[----:B------:R-:W-:Y:S01]  /*3a20*/  UMOV UR63, 0x40004040 ;  /* 0x40004040003f7882 */ /* 0x000fe20000000000 */
[----:B------:R-:W-:Y:S01]  /*3a30*/  UMOV UR61, 0x40004040 ;  /* 0x40004040003d7882 */ /* 0x000fe20000000000 */
[----:B------:R-:W-:Y:S01]  /*3a40*/  UTCHMMA.2CTA gdesc[UR62], gdesc[UR64], tmem[UR9], tmem[UR34], idesc[UR35], UPT ;  /* 0x00ff22403e0075ea */ /* 0x000fe2000ba00009 */
[----:B------:R-:W-:Y:S01]  /*3a50*/  UMOV UR59, 0x40004040 ;  /* 0x40004040003b7882 */ /* 0x000fe20000000000 */
[----:B------:R-:W-:Y:S01]  /*3a60*/  UMOV UR57, 0x40004040 ;  /* 0x4000404000397882 */ /* 0x000fe20000000000 */
[----:B------:R1:W-:Y:S01]  /*3a70*/  UTCHMMA.2CTA gdesc[UR58], gdesc[UR60], tmem[UR9], tmem[UR32], idesc[UR33], UPT ;  /* 0x00ff203c3a0075ea */ /* 0x0003e2000ba00009 */
        /* <DEDUP_REMOVED lines=11> */
[----:B------:R-:W-:Y:S01]  /*3b30*/  UMOV UR39, 0x40004040 ;  /* 0x4000404000277882 */ /* 0x000fe20000000000 */
[----:B------:R2:W-:Y:S01]  /*3b40*/  UTCHMMA.2CTA gdesc[UR42], gdesc[UR44], tmem[UR9], tmem[UR24], idesc[UR25], UPT ;  /* 0x00ff182c2a0075ea */ /* 0x0005e2000ba00009 */
[----:B------:R2:W-:Y:S01]  /*3b50*/  UTCHMMA.2CTA gdesc[UR38], gdesc[UR40], tmem[UR9], tmem[UR22], idesc[UR23], UPT ;  /* 0x00ff1628260075ea */ /* 0x0005e2000ba00009 */
[----:B------:R2:W-:Y:S01]  /*3b60*/  UTCBAR.2CTA.MULTICAST [UR14], URZ, UR11 ;  /* 0x000000ff0e0073e9 */ /* 0x0005e2000820080b */
[----:B-1----:R-:W-:Y:S01]  /*3b70*/  UMOV UR58, UR18 ;  /* 0x00000012003a7c82 */ /* 0x002fe20008000000 */
[----:B------:R-:W-:Y:S05]  /*3b80*/  BRA.U UP0, `(.L_x_71) ;  /* 0xfffffffd00007547 */ /* 0x000fea000b83ffff */
.L_x_68:
[----:B------:R-:W-:Y:S01]  /*3b90*/  UIADD3 UR8, UPT, UPT, UR8, 0x90, URZ ;  /* 0x0000009008087890 */ /* 0x000fe2000fffe0ff */
[----:B------:R-:W-:-:S08]  /*3ba0*/  UMOV UR17, UR16 ;  /* 0x0000001000117c82 */ /* 0x000fd00008000000 */
[----:B------:R4:W-:Y:S01]  /*3bb0*/  UTCBAR.2CTA.MULTICAST [UR8], URZ, UR10 ;  /* 0x000000ff080073e9 */ /* 0x0009e2000820080a */
[----:B------:R-:W-:Y:S02]  /*3bc0*/  NOP ;  /* 0x0000000000007918 */ /* 0x000fe40000000000 */
.L_x_66:
[----:B------:R-:W-:Y:S01]  /*3bd0*/  UIADD3 UR19, UPT, UPT, UR19, 0x1, URZ ;  /* 0x0000000113137890 */ /* 0x000fe2000fffe0ff */
[----:B------:R-:W-:-:S03]  /*3be0*/  ISETP.NE.AND P0, PT, R8, 0x2, PT ;  /* 0x000000020800780c */ /* 0x000fc60003f05270 */
[----:B------:R-:W-:Y:S01]  /*3bf0*/  UISETP.NE.AND UP0, UPT, UR19, 0x2, UPT ;  /* 0x000000021300788c */ /* 0x000fe2000bf05270 */
[----:B-12---:R-:W-:Y:S02]  /*3c00*/  SEL R0, RZ, 0x1, P0 ;  /* 0x00000001ff007807 */ /* 0x006fe40000000000 */
[----:B------:R-:W-:Y:S01]  /*3c10*/  SEL R8, R8, RZ, P0 ;  /* 0x000000ff08087207 */ /* 0x000fe20000000000 */
[----:B----4-:R-:W-:Y:S01]  /*3c20*/  USEL UR8, URZ, 0x1, UP0 ;  /* 0x00000001ff087887 */ /* 0x010fe20008000000 */
[----:B------:R-:W-:Y:S01]  /*3c30*/  LOP3.LUT R3, R3, R0, RZ, 0x3c, !PT ;  /* 0x0000000003037212 */ /* 0x000fe200078e3cff */
[----:B------:R-:W-:-:S04]  /*3c40*/  USEL UR19, UR19, URZ, UP0 ;  /* 0x000000ff13137287 */ /* 0x000fc80008000000 */
[----:B------:R-:W-:Y:S01]  /*3c50*/  LOP3.LUT R9, R9, UR8, RZ, 0x3c, !PT ;  /* 0x0000000809097c12 */ /* 0x000fe2000f8e3cff */
[----:B------:R-:W-:Y:S07]  /*3c60*/  @P1 BRA `(.L_x_72) ;  /* 0xfffffff800381947 */ /* 0x000fee000383ffff */
[----:B------:R-:W1:Y:S01]  /*3c70*/  S2UR UR6, SR_CgaCtaId ;  /* 0x00000000000679c3 */ /* 0x000e620000008800 */
[----:B------:R-:W-:Y:S01]  /*3c80*/  ELECT P0, URZ, PT ;  /* 0x0000000000ff782f */ /* 0x000fe20003800000 */
[----:B------:R-:W-:Y:S01]  /*3c90*/  HFMA2 R0, -RZ, RZ, 0, 5.9604644775390625e-08 ;  /* 0x00000001ff007431 */ /* 0x000fe200000001ff */
[----:B------:R-:W-:-:S05]  /*3ca0*/  UMOV UR8, 0x40 ;  /* 0x0000004000087882 */ /* 0x000fca0000000000 */
[----:B------:R-:W-:Y:S01]  /*3cb0*/  UVIRTCOUNT.DEALLOC.SMPOOL 0x80 ;  /* 0x000000800000784c */ /* 0x000fe20000000000 */
[----:B------:R-:W-:Y:S02]  /*3cc0*/  UISETP.NE.AND UP0, UPT, UR5, URZ, UPT ;  /* 0x000000ff0500728c */ /* 0x000fe4000bf05270 */
[----:B-1----:R-:W-:-:S09]  /*3cd0*/  ULEA UR6, UR6, UR8, 0x18 ;  /* 0x0000000806067291 */ /* 0x002fd2000f8ec0ff */
[----:B------:R1:W-:Y:S01]  /*3ce0*/  @P0 STS.U8 [UR6+0x1c], R0 ;  /* 0x00001c00ff000988 */ /* 0x0003e20008000006 */
[----:B------:R-:W-:Y:S05]  /*3cf0*/  BRA.U UP0, `(.L_x_73) ;  /* 0x0000000100587547 */ /* 0x000fea000b800000 */
[----:B------:R-:W-:Y:S01]  /*3d00*/  UIADD3 UR8, UPT, UPT, UR7, 0xa0, URZ ;  /* 0x000000a007087890 */ /* 0x000fe2000fffe0ff */
[----:B------:R-:W-:-:S03]  /*3d10*/  SHF.L.U32 R3, R9, 0x1f, RZ ;  /* 0x0000001f09037819 */ /* 0x000fc600000006ff */
[----:B------:R-:W-:-:S09]  /*3d20*/  ULEA UR5, UR19, UR8, 0x3 ;  /* 0x0000000813057291 */ /* 0x000fd2000f8e18ff */
[----:B------:R-:W2:Y:S02]  /*3d30*/  SYNCS.PHASECHK.TRANS64.TRYWAIT P0, [UR5], R3 ;  /* 0x00000003ff0075a7 */ /* 0x000ea40008001105 */
[----:B--2---:R-:W-:Y:S05]  /*3d40*/  @!P0 BRA `(.L_x_74) ;  /* 0x0000007c00888947 */ /* 0x004fea0003800000 */
.L_x_164:
[----:B------:R-:W-:-:S04]  /*3d50*/  UIADD3 UR9, UPT, UPT, UR19, 0x1, URZ ;  /* 0x0000000113097890 */ /* 0x000fc8000fffe0ff */
[----:B------:R-:W-:-:S04]  /*3d60*/  UISETP.NE.AND UP1, UPT, UR9, 0x2, UPT ;  /* 0x000000020900788c */ /* 0x000fc8000bf25270 */
[----:B------:R-:W-:Y:S02]  /*3d70*/  USEL UR5, URZ, 0x1, UP1 ;  /* 0x00000001ff057887 */ /* 0x000fe40008800000 */
[----:B------:R-:W-:-:S04]  /*3d80*/  USEL UR9, UR9, URZ, UP1 ;  /* 0x000000ff09097287 */ /* 0x000fc80008800000 */
[----:B------:R-:W-:Y:S01]  /*3d90*/  ULEA UR9, UR9, UR8, 0x3 ;  /* 0x0000000809097291 */ /* 0x000fe2000f8e18ff */
[----:B-1----:R-:W-:-:S04]  /*3da0*/  LOP3.LUT R3, R9, UR5, RZ, 0x3c, !PT ;  /* 0x0000000509037c12 */ /* 0x002fc8000f8e3cff */
[----:B------:R-:W-:Y:S01]  /*3db0*/  SHF.L.U32 R3, R3, 0x1f, RZ ;  /* 0x0000001f03037819 */ /* 0x000fe200000006ff */
[----:B------:R-:W-:-:S04]  /*3dc0*/  IMAD.U32 R0, RZ, RZ, UR9 ;  /* 0x00000009ff007e24 */ /* 0x000fc8000f8e00ff */
[----:B------:R1:W2:Y:S03]  /*3dd0*/  SYNCS.PHASECHK.TRANS64.TRYWAIT P0, [R0+URZ], R3 ;  /* 0x00000003000075a7 */ /* 0x0002a600080011ff */
[----:B--2---:R-:W-:Y:S05]  /*3de0*/  @!P0 NANOSLEEP.SYNCS 0x989680 ;  /* 0x009896800000895d */ /* 0x004fea0003900000 */
[----:B------:R-:W2:Y:S02]  /*3df0*/  @!P0 SYNCS.PHASECHK.TRANS64 P0, [R0+URZ], R3 ;  /* 0x00000003000085a7 */ /* 0x000ea400080010ff */
[----:B--2---:R-:W-:Y:S05]  /*3e00*/  @P0 BRA `(.L_x_75) ;  /* 0x0000000000200947 */ /* 0x004fea0003800000 */
.L_x_76:
[----:B--2---:R2:W4:Y:S02]  /*3e10*/  SYNCS.PHASECHK.TRANS64.TRYWAIT P0, [R0+URZ], R3 ;  /* 0x00000003000075a7 */ /* 0x00452400080011ff */
[----:B----4-:R-:W-:Y:S05]  /*3e20*/  @!P0 NANOSLEEP.SYNCS 0x989680 ;  /* 0x009896800000895d */ /* 0x010fea0003900000 */
[----:B------:R-:W4:Y:S02]  /*3e30*/  @!P0 SYNCS.PHASECHK.TRANS64 P0, [R0+URZ], R3 ;  /* 0x00000003000085a7 */ /* 0x000f2400080010ff */
[----:B----4-:R-:W-:Y:S05]  /*3e40*/  @!P0 BRA `(.L_x_76) ;  /* 0xfffffffc00f08947 */ /* 0x010fea000383ffff */
[----:B------:R-:W-:Y:S05]  /*3e50*/  BRA `(.L_x_75) ;  /* 0x00000000000c7947 */ /* 0x000fea0003800000 */
.L_x_73:
[----:B------:R-:W-:-:S04]  /*3e60*/  UIADD3 UR5, UPT, UPT, UR7, 0xd0, URZ ;  /* 0x000000d007057890 */ /* 0x000fc8000fffe0ff */
[----:B------:R-:W-:-:S09]  /*3e70*/  UPRMT UR5, UR4, 0x654, UR5 ;  /* 0x0000065404057896 */ /* 0x000fd20008000005 */
[----:B------:R-:W-:Y:S03]  /*3e80*/  SYNCS.ARRIVE.TRANS64.RED.A1T0 RZ, [UR5], RZ ;  /* 0x000000ffffff79a7 */ /* 0x000fe60008100405 */
.L_x_75:
[----:B-12---:R-:W-:Y:S01]  /*3e90*/  SHF.L.U32 R3, RZ, 0x1f, RZ ;  /* 0x0000001fff037819 */ /* 0x006fe200000006ff */
[----:B------:R-:W-:Y:S01]  /*3ea0*/  UIADD3 UR5, UPT, UPT, UR7, 0xd0, URZ ;  /* 0x000000d007057890 */ /* 0x000fe2000fffe0ff */
[----:B------:R-:W-:Y:S02]  /*3eb0*/  PLOP3.LUT P0, PT, PT, PT, UP0, 0x80, 0x8 ;  /* 0x000000000008781c */ /* 0x000fe40003f0f008 */
[----:B------:R-:W1:Y:S02]  /*3ec0*/  SYNCS.PHASECHK.TRANS64.TRYWAIT P1, [UR7+0xd0], R3 ;  /* 0x0000d003ff0075a7 */ /* 0x000e640008021107 */
[----:B-1----:R-:W-:Y:S09]  /*3ed0*/  @!P1 BRA `(.L_x_77) ;  /* 0x0000007c003c9947 */ /* 0x002ff20003800000 */
.L_x_166:
[----:B------:R-:W-:Y:S01]  /*3ee0*/  @!UP0 UPRMT UR5, UR4, 0x654, UR5 ;  /* 0x0000065404058896 */ /* 0x000fe20008000005 */
[----:B------:R-:W-:Y:S02]  /*3ef0*/  UMOV UR8, 0xffff ;  /* 0x0000ffff00087882 */ /* 0x000fe40000000000 */
[----:B------:R-:W-:-:S06]  /*3f00*/  UMOV UR4, 0x1 ;  /* 0x0000000100047882 */ /* 0x000fcc0000000000 */
[----:B------:R-:W-:Y:S01]  /*3f10*/  @!P0 SYNCS.ARRIVE.TRANS64.RED.A1T0 RZ, [UR5], RZ ;  /* 0x000000ffffff89a7 */ /* 0x000fe20008100405 */
[----:B------:R-:W-:Y:S01]  /*3f20*/  NOP ;  /* 0x0000000000007918 */ /* 0x000fe20000000000 */
[----:B-1----:R-:W1:Y:S01]  /*3f30*/  LDS R0, [UR6+0x14] ;  /* 0x00001406ff007984 */ /* 0x002e620008000800 */
[----:B------:R-:W-:-:S04]  /*3f40*/  ULOP3.LUT UR5, UR21, 0xffff, URZ, 0xc0, !UPT ;  /* 0x0000ffff15057892 */ /* 0x000fc8000f8ec0ff */
[----:B------:R-:W-:-:S04]  /*3f50*/  USHF.R.U32.HI UR5, URZ, 0x5, UR5 ;  /* 0x00000005ff057899 */ /* 0x000fc80008011605 */
[----:B------:R-:W-:Y:S02]  /*3f60*/  USHF.L.U32 UR8, UR8, UR5, URZ ;  /* 0x0000000508087299 */ /* 0x000fe400080006ff */
[----:B------:R-:W-:-:S04]  /*3f70*/  USHF.L.U32 UR4, UR4, UR5, URZ ;  /* 0x0000000504047299 */ /* 0x000fc800080006ff */
[----:B-1----:R-:W-:-:S04]  /*3f80*/  LOP3.LUT R0, R0, UR8, RZ, 0xc0, !PT ;  /* 0x0000000800007c12 */ /* 0x002fc8000f8ec0ff */
[----:B------:R-:W-:-:S13]  /*3f90*/  ISETP.NE.AND P0, PT, R0, UR8, PT ;  /* 0x0000000800007c0c */ /* 0x000fda000bf05270 */
[----:B------:R-:W-:Y:S05]  /*3fa0*/  @P0 BRA `(.L_x_78) ;  /* 0x0000000000580947 */ /* 0x000fea0003800000 */
[----:B------:R-:W1:Y:S02]  /*3fb0*/  LDS R0, [UR6+0x18] ;  /* 0x00001806ff007984 */ /* 0x000e640008000800 */
[----:B-1----:R-:W-:-:S04]  /*3fc0*/  LOP3.LUT R0, R0, UR4, RZ, 0xc0, !PT ;  /* 0x0000000400007c12 */ /* 0x002fc8000f8ec0ff */
[----:B------:R-:W-:-:S13]  /*3fd0*/  ISETP.NE.AND P0, PT, R0, UR4, PT ;  /* 0x0000000400007c0c */ /* 0x000fda000bf05270 */
[----:B------:R-:W-:Y:S05]  /*3fe0*/  @P0 BRA `(.L_x_79) ;  /* 0x00000000003c0947 */ /* 0x000fea0003800000 */
[----:B------:R-:W1:Y:S01]  /*3ff0*/  S2R R2, SR_LANEID ;  /* 0x0000000000027919 */ /* 0x000e620000000000 */
[----:B------:R-:W-:Y:S01]  /*4000*/  ULOP3.LUT UR8, URZ, UR8, URZ, 0x33, !UPT ;  /* 0x00000008ff087292 */ /* 0x000fe2000f8e33ff */
[----:B------:R-:W-:Y:S01]  /*4010*/  LOP3.LUT R4, RZ, UR4, RZ, 0x33, !PT ;  /* 0x00000004ff047c12 */ /* 0x000fe2000f8e33ff */
[----:B------:R-:W-:Y:S02]  /*4020*/  VOTEU.ANY UR7, UPT, PT ;  /* 0x0000000000077886 */ /* 0x000fe400038e0100 */
[----:B------:R-:W-:Y:S01]  /*4030*/  UFLO.U32 UR7, UR7 ;  /* 0x00000007000772bd */ /* 0x000fe200080e0000 */
[----:B------:R-:W2:Y:S01]  /*4040*/  REDUX UR4, R4 ;  /* 0x00000000040473c4 */ /* 0x000ea20000000000 */
[----:B------:R-:W-:-:S06]  /*4050*/  IMAD.U32 R0, RZ, RZ, UR8 ;  /* 0x00000008ff007e24 */ /* 0x000fcc000f8e00ff */
[----:B------:R4:W-:Y:S01]  /*4060*/  UTCATOMSWS.AND URZ, UR8 ;  /* 0x0000000800ff79e3 */ /* 0x0009e20008000000 */
[----:B------:R-:W3:Y:S01]  /*4070*/  REDUX UR5, R0 ;  /* 0x00000000000573c4 */ /* 0x000ee20000000000 */
[----:B-1----:R-:W-:Y:S01]  /*4080*/  ISETP.EQ.U32.AND P0, PT, R2, UR7, PT ;  /* 0x0000000702007c0c */ /* 0x002fe2000bf02070 */
[----:B--2---:R-:W-:Y:S01]  /*4090*/  IMAD.U32 R2, RZ, RZ, UR4 ;  /* 0x00000004ff027e24 */ /* 0x004fe2000f8e00ff */
[----:B---3--:R-:W-:-:S11]  /*40a0*/  MOV R3, UR5 ;  /* 0x0000000500037c02 */ /* 0x008fd60008000f00 */
[----:B------:R4:W-:Y:S04]  /*40b0*/  @P0 ATOMS.AND RZ, [UR6+0x14], R3 ;  /* 0x00001403ffff098c */ /* 0x0009e8000a800006 */
[----:B------:R4:W-:Y:S01]  /*40c0*/  @P0 ATOMS.AND RZ, [UR6+0x18], R2 ;  /* 0x00001802ffff098c */ /* 0x0009e2000a800006 */
[----:B------:R-:W-:Y:S05]  /*40d0*/  BRA `(.L_x_80) ;  /* 0x0000000000147947 */ /* 0x000fea0003800000 */
.L_x_79:
[----:B------:R-:W-:Y:S02]  /*40e0*/  MOV R2, 0x4100 ;  /* 0x0000410000027802 */ /* 0x000fe40000000f00 */
[----:B---3-5:R-:W-:Y:S05]  /*40f0*/  CALL.REL.NOINC `($__internal_0_$__cuda_sm10x_tcgen05_guardrail_trap_col_being_dealloced_not_returned_by_alloc) ;  /* 0x00000080001c7944 */ /* 0x028fea0003c00000 */
[----:B------:R-:W-:Y:S05]  /*4100*/  BRA `(.L_x_80) ;  /* 0x0000000000087947 */ /* 0x000fea0003800000 */
.L_x_78:
[----:B------:R-:W-:Y:S02]  /*4110*/  MOV R2, 0x4130 ;  /* 0x0000413000027802 */ /* 0x000fe40000000f00 */
[----:B---3-5:R-:W-:Y:S05]  /*4120*/  CALL.REL.NOINC `($__internal_2_$__cuda_sm10x_tcgen05_guardrail_trap_unallocated_columns_being_dealloced) ;  /* 0x0000008000287944 */ /* 0x028fea0003c00000 */
.L_x_80:
[----:B------:R-:W-:Y:S01]  /*4130*/  NOP ;  /* 0x0000000000007918 */ /* 0x000fe20000000000 */
[----:B----4-:R-:W-:Y:S05]  /*4140*/  EXIT ;  /* 0x000000000000794d */ /* 0x010fea0003800000 */
.L_x_53:
[----:B------:R-:W-:-:S09]  /*4150*/  UISETP.NE.OR UP5, UPT, UR10, 0x3, !UP5 ;  /* 0x000000030a00788c */ /* 0x000fd2000efa5670 */
[----:B------:R-:W-:Y:S05]  /*4160*/  BRA.U UP5, `(.L_x_81) ;  /* 0x0000001105147547 */ /* 0x000fea000b800000 */
[----:B------:R-:W1:Y:S01]  /*4170*/  LDC R0, c[0x0][0xb30] ;  /* 0x0002cc00ff007b82 */ /* 0x000e620000000800 */
[----:B------:R-:W2:Y:S01]  /*4180*/  LDCU.64 UR8, c[0x0][0x888] ;  /* 0x00011100ff0877ac */ /* 0x000ea20008000a00 */
[----:B------:R-:W-:Y:S02]  /*4190*/  HFMA2 R29, -RZ, RZ, 0, 0 ;  /* 0x00000000ff1d7431 */ /* 0x000fe400000001ff */
[----:B------:R-:W-:Y:S01]  /*41a0*/  IMAD.MOV.U32 R31, RZ, RZ, 0x1 ;  /* 0x00000001ff1f7424 */ /* 0x000fe200078e00ff */
[----:B------:R-:W-:Y:S01]  /*41b0*/  MOV R23, 0x4000 ;  /* 0x0000400000177802 */ /* 0x000fe20000000f00 */
[----:B------:R-:W3:Y:S01]  /*41c0*/  LDCU.64 UR4, c[0x0][0x890] ;  /* 0x00011200ff0477ac */ /* 0x000ee20008000a00 */
[----:B------:R-:W-:Y:S01]  /*41d0*/  IMAD.MOV.U32 R30, RZ, RZ, RZ ;  /* 0x000000ffff1e7224 */ /* 0x000fe200078e00ff */
[----:B------:R-:W4:Y:S01]  /*41e0*/  LDC R19, c[0x0][0x370] ;  /* 0x0000dc00ff137b82 */ /* 0x000f220000000800 */
[----:B------:R-:W-:Y:S01]  /*41f0*/  UMOV UR6, 0x400 ;  /* 0x0000040000067882 */ /* 0x000fe20000000000 */
[----:B------:R-:W-:-:S02]  /*4200*/  UPLOP3.LUT UP1, UPT, UPT, UPT, UPT, 0x40, 0x4 ;  /* 0x000000000004789c */ /* 0x000fc40003f2e870 */
[----:B------:R-:W-:-:S04]  /*4210*/  ULEA UR6, UR37, UR6, 0x18 ;  /* 0x0000000625067291 */ /* 0x000fc8000f8ec0ff */
[----:B------:R-:W4:Y:S01]  /*4220*/  LDC R2, c[0x0][0xb0c] ;  /* 0x0002c300ff027b82 */ /* 0x000f220000000800 */
[----:B------:R-:W-:Y:S02]  /*4230*/  UIADD3 UR13, UPT, UPT, UR6, 0x38, URZ ;  /* 0x00000038060d7890 */ /* 0x000fe4000fffe0ff */
[----:B--2---:R-:W-:Y:S02]  /*4240*/  UISETP.NE.U32.AND UP2, UPT, UR8, URZ, UPT ;  /* 0x000000ff0800728c */ /* 0x004fe4000bf45070 */
[----:B------:R-:W-:Y:S02]  /*4250*/  UIADD3 UR33, UPT, UPT, UR6, 0x20, URZ ;  /* 0x0000002006217890 */ /* 0x000fe4000fffe0ff */
[----:B---3--:R-:W-:Y:S01]  /*4260*/  UISETP.NE.U32.AND UP3, UPT, UR4, URZ, UPT ;  /* 0x000000ff0400728c */ /* 0x008fe2000bf65070 */
[----:B------:R-:W2:Y:S01]  /*4270*/  LDC R18, c[0x0][0xb20] ;  /* 0x0002c800ff127b82 */ /* 0x000ea20000000800 */
[----:B-1----:R-:W-:Y:S01]  /*4280*/  ISETP.NE.AND P1, PT, R0, 0x1, PT ;  /* 0x000000010000780c */ /* 0x002fe20003f25270 */
[----:B------:R-:W-:-:S02]  /*4290*/  UISETP.NE.AND.EX UP2, UPT, UR9, URZ, UPT, UP2 ;  /* 0x000000ff0900728c */ /* 0x000fc4000bf45320 */
[----:B------:R-:W-:Y:S02]  /*42a0*/  UIADD3 UR25, UPT, UPT, UR6, 0x28, URZ ;  /* 0x0000002806197890 */ /* 0x000fe4000fffe0ff */
[----:B------:R-:W-:Y:S02]  /*42b0*/  UIADD3 UR17, UPT, UPT, UR6, 0x30, URZ ;  /* 0x0000003006117890 */ /* 0x000fe4000fffe0ff */
[----:B------:R-:W1:Y:S01]  /*42c0*/  LDC.64 R32, c[0x0][0x348] ;  /* 0x0000d200ff207b82 */ /* 0x000e620000000a00 */
[----:B------:R-:W-:Y:S02]  /*42d0*/  UPRMT UR13, UR37, 0x654, UR13 ;  /* 0x00000654250d7896 */ /* 0x000fe4000800000d */
[----:B------:R-:W-:-:S05]  /*42e0*/  UISETP.NE.AND.EX UP3, UPT, UR5, URZ, UPT, UP3 ;  /* 0x000000ff0500728c */ /* 0x000fca000bf65330 */
[----:B------:R-:W3:Y:S08]  /*42f0*/  LDC.64 R16, c[0x0][0xb10] ;  /* 0x0002c400ff107b82 */ /* 0x000ef00000000a00 */
[----:B------:R-:W1:Y:S08]  /*4300*/  LDC.64 R6, c[0x0][0xb18] ;  /* 0x0002c600ff067b82 */ /* 0x000e700000000a00 */
[----:B------:R-:W1:Y:S08]  /*4310*/  LDC.64 R4, c[0x0][0xb28] ;  /* 0x0002ca00ff047b82 */ /* 0x000e700000000a00 */
[----:B--2-4-:R-:W1:Y:S02]  /*4320*/  LDC R22, c[0x0][0x374] ;  /* 0x0000dd00ff167b82 */ /* 0x014e640000000800 */
.L_x_92:
[C---:B------:R-:W-:Y:S02]  /*4330*/  LEA R0, R30.reuse, UR6, 0x3 ;  /* 0x000000061e007c11 */ /* 0x040fe4000f8e18ff */
[----:B------:R-:W-:Y:S02]  /*4340*/  SHF.L.U32 R3, R29, 0x1f, RZ ;  /* 0x0000001f1d037819 */ /* 0x000fe400000006ff */
[----:B------:R-:W-:Y:S02]  /*4350*/  LEA R24, R30, UR6, 0x4 ;  /* 0x000000061e187c11 */ /* 0x000fe4000f8e20ff */
[----:B--2---:R-:W2:Y:S02]  /*4360*/  SYNCS.PHASECHK.TRANS64.TRYWAIT P0, [R0+URZ+0x70], R3 ;  /* 0x00007003000075a7 */ /* 0x004ea400080011ff */
[----:B--2---:R-:W-:Y:S05]  /*4370*/  @!P0 BRA `(.L_x_82) ;  /* 0x00000078002c8947 */ /* 0x004fea0003800000 */
.L_x_167:
[----:B------:R-:W-:Y:S01]  /*4380*/  ISETP.GE.AND P0, PT, R72, 0x1, PT ;  /* 0x000000014800780c */ /* 0x000fe20003f06270 */
[----:B------:R-:W4:Y:S01]  /*4390*/  LDS.128 R24, [R24+0xe0] ;  /* 0x0000e00018187984 */ /* 0x000f220000000c00 */
[----:B--2---:R-:W-:Y:S01]  /*43a0*/  VIADD R0, R0, 0x80 ;  /* 0x0000008000007836 */ /* 0x004fe20000000000 */
[----:B------:R-:W-:Y:S01]  /*43b0*/  @!PT LDS RZ, [RZ] ;  /* 0x00000000fffff984 */ /* 0x000fe20000000800 */
[----:B------:R-:W-:Y:S01]  /*43c0*/  @!PT LDS RZ, [RZ] ;  /* 0x00000000fffff984 */ /* 0x000fe20000000800 */
[----:B------:R-:W-:Y:S01]  /*43d0*/  @!PT LDS RZ, [RZ] ;  /* 0x00000000fffff984 */ /* 0x000fe20000000800 */
[----:B------:R-:W-:Y:S01]  /*43e0*/  @!PT LDS RZ, [RZ] ;  /* 0x00000000fffff984 */ /* 0x000fe20000000800 */
[----:B------:R2:W-:Y:S06]  /*43f0*/  MEMBAR.ALL.CTA ;  /* 0x0000000000007992 */ /* 0x0005ec0000008000 */
[----:B--2---:R-:W2:Y:S01]  /*4400*/  FENCE.VIEW.ASYNC.S ;  /* 0x00000000000073c6 */ /* 0x004ea20000000000 */
[----:B------:R-:W-:Y:S04]  /*4410*/  PRMT R0, RZ, 0x654, R0 ;  /* 0x00000654ff007816 */ /* 0x000fe80000000000 */
[----:B--2---:R2:W-:Y:S01]  /*4420*/  SYNCS.ARRIVE.TRANS64.RED.A1T0 RZ, [R0+URZ], RZ ;  /* 0x000000ff00ff79a7 */ /* 0x0045e200081004ff */
[----:B----4-:R-:W-:Y:S11]  /*4430*/  LOP3.LUT P3, RZ, R26, 0x1, RZ, 0xc0, !PT ;  /* 0x000000011aff7812 */ /* 0x010ff6000786c0ff */
[----:B------:R-:W-:Y:S02]  /*4440*/  @!UPT UIADD3 URZ, UPT, UPT, URZ, URZ, URZ ;  /* 0x000000fffffff290 */ /* 0x000fe4000fffe0ff */
[----:B------:R-:W-:Y:S02]  /*4450*/  @P3 MOV R13, R24 ;  /* 0x00000018000d3202 */ /* 0x000fe40000000f00 */
[----:B------:R-:W-:Y:S01]  /*4460*/  @P3 LOP3.LUT R8, R25, 0xffff, RZ, 0xc0, !PT ;  /* 0x0000ffff19083812 */ /* 0x000fe200078ec0ff */
[----:B--2---:R-:W-:Y:S06]  /*4470*/  @!P0 BRA `(.L_x_83) ;  /* 0x0000000000a48947 */ /* 0x004fec0003800000 */
[----:B-1----:R-:W-:Y:S01]  /*4480*/  IMAD.HI.U32 R35, R22, R7, RZ ;  /* 0x0000000716237227 */ /* 0x002fe200078e00ff */
[----:B------:R-:W-:Y:S02]  /*4490*/  ISETP.NE.AND P0, PT, R6, 0x1, PT ;  /* 0x000000010600780c */ /* 0x000fe40003f05270 */
[----:B------:R-:W-:Y:S01]  /*44a0*/  ISETP.NE.AND P2, PT, R72, 0x1, PT ;  /* 0x000000014800780c */ /* 0x000fe20003f45270 */
[----:B---3--:R-:W-:Y:S01]  /*44b0*/  IMAD.HI.U32 R34, R19, R16, RZ ;  /* 0x0000001013227227 */ /* 0x008fe200078e00ff */
[----:B------:R-:W-:Y:S02]  /*44c0*/  SHF.R.U32.HI R35, RZ, R18, R35 ;  /* 0x00000012ff237219 */ /* 0x000fe40000011623 */
[----:B------:R-:W-:Y:S01]  /*44d0*/  ISETP.NE.AND P4, PT, R2, 0x1, PT ;  /* 0x000000010200780c */ /* 0x000fe20003f85270 */
[----:B------:R-:W-:Y:S01]  /*44e0*/  IMAD.HI.U32 R36, R13, R16, RZ ;  /* 0x000000100d247227 */ /* 0x000fe200078e00ff */
[----:B------:R-:W-:Y:S02]  /*44f0*/  SHF.R.U32.HI R34, RZ, R17, R34 ;  /* 0x00000011ff227219 */ /* 0x000fe40000011622 */
[----:B------:R-:W-:Y:S01]  /*4500*/  SEL R3, R22, R35, !P0 ;  /* 0x0000002316037207 */ /* 0x000fe20004000000 */
[C---:B------:R-:W-:Y:S01]  /*4510*/  IMAD.HI.U32 R35, R8.reuse, R7, RZ ;  /* 0x0000000708237227 */ /* 0x040fe200078e00ff */
[----:B------:R-:W-:Y:S02]  /*4520*/  SEL R11, R19, R34, !P4 ;  /* 0x00000022130b7207 */ /* 0x000fe40006000000 */
[----:B------:R-:W-:Y:S01]  /*4530*/  SHF.R.U32.HI R36, RZ, R17, R36 ;  /* 0x00000011ff247219 */ /* 0x000fe20000011624 */
[----:B------:R-:W-:Y:S01]  /*4540*/  IMAD.HI.U32 R38, R3, R4, RZ ;  /* 0x0000000403267227 */ /* 0x000fe200078e00ff */
[----:B------:R-:W-:Y:S03]  /*4550*/  SHF.R.U32.HI R35, RZ, R18, R35 ;  /* 0x00000012ff237219 */ /* 0x000fe60000011623 */
[----:B------:R-:W-:Y:S01]  /*4560*/  IMAD.HI.U32 R34, R11, R4, RZ ;  /* 0x000000040b227227 */ /* 0x000fe200078e00ff */
[----:B------:R-:W-:Y:S02]  /*4570*/  @P2 SHF.R.U32.HI R3, RZ, R5, R38 ;  /* 0x00000005ff032219 */ /* 0x000fe40000011626 */
[----:B------:R-:W-:Y:S02]  /*4580*/  SEL R9, R8, R35, !P0 ;  /* 0x0000002308097207 */ /* 0x000fe40004000000 */
[----:B------:R-:W-:Y:S01]  /*4590*/  @P2 SHF.R.U32.HI R11, RZ, R5, R34 ;  /* 0x00000005ff0b2219 */ /* 0x000fe20000011622 */
[C---:B------:R-:W-:Y:S01]  /*45a0*/  IMAD R10, R72.reuse, R3, RZ ;  /* 0x00000003480a7224 */ /* 0x040fe200078e02ff */
[----:B------:R-:W-:Y:S01]  /*45b0*/  SEL R3, R13, R36, !P4 ;  /* 0x000000240d037207 */ /* 0x000fe20006000000 */
[C---:B------:R-:W-:Y:S03]  /*45c0*/  IMAD.HI.U32 R14, R9.reuse, R4, RZ ;  /* 0x00000004090e7227 */ /* 0x040fe600078e00ff */
[----:B------:R-:W-:Y:S01]  /*45d0*/  ISETP.GE.AND P0, PT, R9, R10, PT ;  /* 0x0000000a0900720c */ /* 0x000fe20003f06270 */
[C---:B------:R-:W-:Y:S01]  /*45e0*/  IMAD R12, R72.reuse, R11, RZ ;  /* 0x0000000b480c7224 */ /* 0x040fe200078e02ff */
[-C--:B------:R-:W-:Y:S04]  /*45f0*/  SHF.R.U32.HI R14, RZ, R5.reuse, R14 ;  /* 0x00000005ff0e7219 */ /* 0x080fe8000001160e */
[----:B------:R-:W-:Y:S02]  /*4600*/  ISETP.GE.OR P0, PT, R3, R12, P0 ;  /* 0x0000000c0300720c */ /* 0x000fe40000706670 */
[----:B------:R-:W-:Y:S05]  /*4610*/  SEL R15, R9, R14, !P2 ;  /* 0x0000000e090f7207 */ /* 0x000fea0005000000 */
[----:B------:R-:W-:Y:S04]  /*4620*/  IMAD.MOV R14, RZ, RZ, -R15 ;  /* 0x000000ffff0e7224 */ /* 0x000fe800078e0a0f */
[----:B------:R-:W-:Y:S02]  /*4630*/  IMAD R14, R72, R14, R9 ;  /* 0x0000000e480e7224 */ /* 0x000fe400078e0209 */
[C---:B------:R-:W-:Y:S05]  /*4640*/  @!P0 IMAD.HI.U32 R10, R3.reuse, R4, RZ ;  /* 0x00000004030a8227 */ /* 0x040fea00078e00ff */
[----:B------:R-:W-:Y:S04]  /*4650*/  @!P0 SHF.R.U32.HI R10, RZ, R5, R10 ;  /* 0x00000005ff0a8219 */ /* 0x000fe8000001160a */
[----:B------:R-:W-:Y:S01]  /*4660*/  @!P0 SEL R0, R3, R10, !P2 ;  /* 0x0000000a03008207 */ /* 0x000fe20005000000 */
[----:B------:R-:W-:Y:S03]  /*4670*/  IMAD.MOV R10, RZ, RZ, -R3 ;  /* 0x000000ffff0a7224 */ /* 0x000fe600078e0a03 */
[----:B------:R-:W-:Y:S01]  /*4680*/  @!P0 IADD3 R15, PT, PT, R15, -R0, RZ ;  /* 0x800000000f0f8210 */ /* 0x000fe20007ffe0ff */
[----:B------:R-:W-:Y:S01]  /*4690*/  @!P0 IMAD R0, R11, R14, R0 ;  /* 0x0000000e0b008224 */ /* 0x000fe200078e0200 */
[----:B------:R-:W-:Y:S01]  /*46a0*/  IADD3 R11, PT, PT, -R9, RZ, RZ ;  /* 0x000000ff090b7210 */ /* 0x000fe20007ffe1ff */
[----:B------:R-:W-:Y:S02]  /*46b0*/  IMAD R13, R2, R10, R13 ;  /* 0x0000000a020d7224 */ /* 0x000fe400078e020d */
[----:B------:R-:W-:Y:S02]  /*46c0*/  @!P0 IMAD R9, R15, R72, R3 ;  /* 0x000000480f098224 */ /* 0x000fe400078e0203 */
[----:B------:R-:W-:Y:S02]  /*46d0*/  @!P0 IMAD.MOV.U32 R3, RZ, RZ, R0 ;  /* 0x000000ffff038224 */ /* 0x000fe400078e0000 */
[----:B------:R-:W-:Y:S02]  /*46e0*/  IMAD R8, R6, R11, R8 ;  /* 0x0000000b06087224 */ /* 0x000fe400078e0208 */
[----:B------:R-:W-:Y:S02]  /*46f0*/  IMAD R13, R3, R2, R13 ;  /* 0x00000002030d7224 */ /* 0x000fe400078e020d */
[----:B------:R-:W-:Y:S02]  /*4700*/  IMAD R8, R9, R6, R8 ;  /* 0x0000000609087224 */ /* 0x000fe400078e0208 */
.L_x_83:
[----:B------:R-:W-:Y:S05]  /*4710*/  BRA.U UP1, `(.L_x_84) ;  /* 0x0000000101107547 */ /* 0x000fea000b800000 */
[----:B------:R-:W-:Y:S04]  /*4720*/  MOV R0, UR7 ;  /* 0x0000000700007c02 */ /* 0x000fe80008000f00 */
[----:B------:R-:W-:Y:S04]  /*4730*/  SHF.L.U32 R3, R0, 0x1f, RZ ;  /* 0x0000001f00037819 */ /* 0x000fe800000006ff */
[----:B------:R-:W2:Y:S02]  /*4740*/  SYNCS.PHASECHK.TRANS64.TRYWAIT P0, [UR6+0x68], R3 ;  /* 0x00006803ff0075a7 */ /* 0x000ea40008001106 */
[----:B--2---:R-:W-:Y:S05]  /*4750*/  @!P0 BRA `(.L_x_85) ;  /* 0x0000007400488947 */ /* 0x004fea0003800000 */
.L_x_84:
[----:B------:R-:W-:Y:S02]  /*4760*/  R2UR UR35, R21 ;  /* 0x00000000152372ca */ /* 0x000fe400000e0000 */
[----:B------:R-:W-:Y:S02]  /*4770*/  R2UR UR34, R20 ;  /* 0x00000000142272ca */ /* 0x000fe400000e0000 */
[----:B------:R-:W-:Y:S02]  /*4780*/  ISETP.NE.U32.AND P2, PT, RZ, UR4, PT ;  /* 0x00000004ff007c0c */ /* 0x000fe4000bf45070 */
[----:B------:R-:W-:Y:S02]  /*4790*/  SHF.L.U32 R12, R31, 0x1f, RZ ;  /* 0x0000001f1f0c7819 */ /* 0x000fe400000006ff */
[----:B------:R-:W-:Y:S05]  /*47a0*/  ISETP.NE.AND.EX P2, PT, RZ, UR5, PT, P2 ;  /* 0x00000005ff007c0c */ /* 0x000fea000bf45320 */
[----:B------:R-:W-:Y:S02]  /*47b0*/  USHF.L.U32 UR35, UR35, 0x7, URZ ;  /* 0x0000000723237899 */ /* 0x000fe400080006ff */
[----:B------:R-:W-:Y:S01]  /*47c0*/  USHF.L.U32 UR34, UR34, 0x8, URZ ;  /* 0x0000000822227899 */ /* 0x000fe200080006ff */
[----:B------:R-:W-:Y:S11]  /*47d0*/  BRA.U !UP3, `(.L_x_86) ;  /* 0x000000010b347547 */ /* 0x000ff6000b800000 */
[----:B------:R-:W-:Y:S01]  /*47e0*/  UPLOP3.LUT UP0, UPT, UPT, UPT, UP2, 0x80, 0x8 ;  /* 0x000000000008789c */ /* 0x000fe20003f0f020 */
[----:B--2---:R-:W-:Y:S02]  /*47f0*/  HFMA2 R0, -RZ, RZ, 0, 5.9604644775390625e-08 ;  /* 0x00000001ff007431 */ /* 0x004fe400000001ff */
[----:B------:R-:W-:Y:S03]  /*4800*/  IMAD.MOV.U32 R155, RZ, RZ, 0x1 ;  /* 0x00000001ff9b7424 */ /* 0x000fe600078e00ff */
[----:B------:R-:W-:Y:S05]  /*4810*/  PLOP3.LUT P0, PT, PT, PT, UP0, 0x80, 0x8 ;  /* 0x000000000008781c */ /* 0x000fea0003f0f008 */
[----:B------:R-:W2:Y:S01]  /*4820*/  @UP0 LDCU.64 UR10, c[0x0][0x888] ;  /* 0x00011100ff0a07ac */ /* 0x000ea20008000a00 */
[----:B------:R-:W-:Y:S07]  /*4830*/  @UP0 UIMAD UR8, UR36, UR4, URZ ;  /* 0x00000004240802a4 */ /* 0x000fee000f8e02ff */
[----:B------:R-:W-:Y:S01]  /*4840*/  @!P0 PRMT R155, R0, 0x7610, R155 ;  /* 0x00007610009b8816 */ /* 0x000fe2000000009b */
[----:B--2---:R-:W-:Y:S03]  /*4850*/  @UP0 UIMAD.WIDE UR10, UR8, 0x4, UR10 ;  /* 0x00000004080a08a5 */ /* 0x004fe6000f8e020a */
[----:B------:R-:W2:Y:S03]  /*4860*/  @!UP0 LDCU UR8, c[0x0][0x880] ;  /* 0x00011000ff0887ac */ /* 0x000ea60008000800 */
[----:B------:R-:W-:Y:S01]  /*4870*/  IMAD.U32 R10, RZ, RZ, UR10 ;  /* 0x0000000aff0a7e24 */ /* 0x000fe2000f8e00ff */
[----:B------:R-:W-:Y:S05]  /*4880*/  MOV R11, UR11 ;  /* 0x0000000b000b7c02 */ /* 0x000fea0008000f00 */
[----:B-----5:R4:W5:Y:S02]  /*4890*/  @P0 LDG.E R81, desc[UR46][R10.64] ;  /* 0x0000002e0a510981 */ /* 0x020964000c1e1900 */
[----:B--2-4-:R-:W-:Y:S07]  /*48a0*/  @!P0 IMAD.U32 R81, RZ, RZ, UR8 ;  /* 0x00000008ff518e24 */ /* 0x014fee000f8e00ff */
.L_x_86:
[----:B-----5:R-:W-:Y:S01]  /*48b0*/  @!P2 FSETP.EQ.AND P0, PT, R81, RZ, PT ;  /* 0x000000ff5100a20b */ /* 0x020fe20003f02000 */
[----:B------:R-:W-:Y:S01]  /*48c0*/  @!UPT UIADD3 URZ, UPT, UPT, URZ, URZ, URZ ;  /* 0x000000fffffff290 */ /* 0x000fe2000fffe0ff */
[----:B------:R-:W-:Y:S11]  /*48d0*/  @!P2 BRA `(.L_x_87) ;  /* 0x000000000014a947 */ /* 0x000ff60003800000 */
[----:B------:R-:W-:Y:S02]  /*48e0*/  LOP3.LUT P2, RZ, R155, 0xff, RZ, 0xc0, !PT ;  /* 0x000000ff9bff7812 */ /* 0x000fe4000784c0ff */
[----:B------:R-:W-:Y:S04]  /*48f0*/  PLOP3.LUT P0, PT, PT, PT, UP0, 0x80, 0x8 ;  /* 0x000000000008781c */ /* 0x000fe80003f0f008 */
[----:B------:R-:W-:Y:S07]  /*4900*/  PLOP3.LUT P0, PT, P0, PT, PT, 0x8, 0x80 ;  /* 0x000000000080781c */ /* 0x000fee000070e170 */
[----:B------:R-:W-:Y:S11]  /*4910*/  @P2 FSETP.EQ.AND P0, PT, R81, RZ, PT ;  /* 0x000000ff5100220b */ /* 0x000ff60003f02000 */
[----:B------:R-:W-:Y:S02]  /*4920*/  @!UPT UIADD3 URZ, UPT, UPT, URZ, URZ, URZ ;  /* 0x000000fffffff290 */ /* 0x000fe4000fffe0ff */
.L_x_87:
[----:B------:R-:W4:Y:S01]  /*4930*/  SYNCS.PHASECHK.TRANS64.TRYWAIT P2, [UR6+0x40], R12 ;  /* 0x0000400cff0075a7 */ /* 0x000f220008041106 */
[----:B------:R-:W-:Y:S04]  /*4940*/  ELECT P4, URZ, PT ;  /* 0x0000000000ff782f */ /* 0x000fe80003880000 */
[----:B------:R-:W-:Y:S11]  /*4950*/  PLOP3.LUT P4, PT, P0, P4, PT, 0xf2, 0x2f ;  /* 0x00000000002f781c */ /* 0x000ff60000789e72 */
[----:B------:R-:W-:Y:S02]  /*4960*/  @!UPT UIADD3 URZ, UPT, UPT, URZ, URZ, URZ ;  /* 0x000000fffffff290 */ /* 0x000fe4000fffe0ff */
[----:B-1----:R-:W-:Y:S05]  /*4970*/  @!P4 IADD3 R9, P0, PT, R32, 0x580, RZ ;  /* 0x000005802009c810 */ /* 0x002fea0007f1e0ff */
[----:B--2---:R-:W-:Y:S01]  /*4980*/  @!P4 IMAD.X R0, RZ, RZ, R33, P0 ;  /* 0x000000ffff00c224 */ /* 0x004fe200000e0621 */
[----:B----4-:R-:W-:Y:S07]  /*4990*/  @!P2 BRA `(.L_x_88) ;  /* 0x0000007000d0a947 */ /* 0x010fee0003800000 */
.L_x_170:
[----:B------:R-:W-:Y:S01]  /*49a0*/  @!P4 R2UR UR8, R0 ;  /* 0x000000000008c2ca */ /* 0x000fe200000e0000 */
[----:B------:R-:W-:Y:S01]  /*49b0*/  VOTEU.ALL UP1, P4 ;  /* 0x0000000000ff7886 */ /* 0x000fe20002020000 */
[----:B------:R-:W-:Y:S01]  /*49c0*/  @!P4 R2UR UR9, R9 ;  /* 0x000000000909c2ca */ /* 0x000fe200000e0000 */
[----:B------:R-:W-:Y:S01]  /*49d0*/  @!P4 IMAD.MOV.U32 R0, RZ, RZ, 0x4000 ;  /* 0x00004000ff00c424 */ /* 0x000fe200078e00ff */
[----:B------:R-:W-:Y:S01]  /*49e0*/  UMOV UR10, 0x0 ;  /* 0x00000000000a7882 */ /* 0x000fe20000000000 */
[----:B------:R-:W-:Y:S01]  /*49f0*/  UMOV UR11, 0x10000000 ;  /* 0x10000000000b7882 */ /* 0x000fe20000000000 */
[----:B------:R-:W-:Y:S01]  /*4a00*/  @!UP1 UIADD3 UR32, UPT, UPT, UR6, 0x400, URZ ;  /* 0x0000040006209890 */ /* 0x000fe2000fffe0ff */
[----:B------:R-:W-:Y:S01]  /*4a10*/  @!P4 IADD3 R9, P0, PT, R32, 0x580, RZ ;  /* 0x000005802009c810 */ /* 0x000fe20007f1e0ff */
[----:B------:R-:W-:Y:S05]  /*4a20*/  VOTEU.ALL UP1, P4 ;  /* 0x0000000000ff7886 */ /* 0x000fea0002020000 */
[----:B------:R-:W-:Y:S01]  /*4a30*/  IMAD.U32 R11, RZ, RZ, UR8 ;  /* 0x00000008ff0b7e24 */ /* 0x000fe2000f8e00ff */
[----:B------:R-:W-:Y:S01]  /*4a40*/  UPRMT UR8, UR37, 0x654, UR33 ;  /* 0x0000065425087896 */ /* 0x000fe20008000021 */
[----:B------:R-:W-:Y:S03]  /*4a50*/  IMAD.U32 R10, RZ, RZ, UR9 ;  /* 0x00000009ff0a7e24 */ /* 0x000fe6000f8e00ff */
[----:B------:R-:W-:Y:S02]  /*4a60*/  @!P4 R2UR UR15, R11 ;  /* 0x000000000b0fc2ca */ /* 0x000fe400000e0000 */
[----:B------:R-:W-:Y:S11]  /*4a70*/  @!P4 R2UR UR14, R10 ;  /* 0x000000000a0ec2ca */ /* 0x000ff600000e0000 */
[----:B------:R-:W-:Y:S02]  /*4a80*/  @!UPT UIADD3 URZ, UPT, UPT, URZ, URZ, URZ ;  /* 0x000000fffffff290 */ /* 0x000fe4000fffe0ff */
[----:B------:R2:W-:Y:S01]  /*4a90*/  @!UP1 UTMALDG.3D [UR32], [UR14], desc[UR10] ;  /* 0x00000a200e0095b4 */ /* 0x0005e20008011000 */
[----:B------:R4:W-:Y:S01]  /*4aa0*/  @!P4 SYNCS.ARRIVE.TRANS64.RED.A0TR RZ, [UR6+0x20], R0 ;  /* 0x00002000ffffc9a7 */ /* 0x0009e20008300406 */
[----:B------:R-:W-:Y:S01]  /*4ab0*/  SYNCS.ARRIVE.TRANS64.RED.A1T0 RZ, [UR8], RZ ;  /* 0x000000ffffff79a7 */ /* 0x000fe20008100408 */
[----:B----4-:R-:W-:Y:S01]  /*4ac0*/  @!P4 IMAD.X R0, RZ, RZ, R33, P0 ;  /* 0x000000ffff00c224 */ /* 0x010fe200000e0621 */
[----:B------:R-:W4:Y:S02]  /*4ad0*/  SYNCS.PHASECHK.TRANS64.TRYWAIT P2, [UR6+0x48], R12 ;  /* 0x0000480cff0075a7 */ /* 0x000f240008041106 */
[----:B--2-4-:R-:W-:Y:S05]  /*4ae0*/  @!P2 BRA `(.L_x_89) ;  /* 0x000000700094a947 */ /* 0x014fea0003800000 */
.L_x_172:
        /* <DEDUP_REMOVED lines=8> */
[----:B------:R-:W-:Y:S01]  /*4b70*/  @!UP1 UIADD3 UR24, UPT, UPT, UR6, 0x4400, URZ ;  /* 0x0000440006189890 */ /* 0x000fe2000fffe0ff */
[----:B------:R-:W-:Y:S01]  /*4b80*/  VOTEU.ALL UP1, P4 ;  /* 0x0000000000ff7886 */ /* 0x000fe20002020000 */
[----:B------:R-:W-:Y:S01]  /*4b90*/  UMOV UR27, UR35 ;  /* 0x00000023001b7c82 */ /* 0x000fe20008000000 */
[----:B------:R-:W-:Y:S02]  /*4ba0*/  UMOV UR28, UR36 ;  /* 0x00000024001c7c82 */ /* 0x000fe40008000000 */
[----:B------:R-:W-:Y:S01]  /*4bb0*/  IMAD.U32 R11, RZ, RZ, UR8 ;  /* 0x00000008ff0b7e24 */ /* 0x000fe2000f8e00ff */
[----:B------:R-:W-:Y:S01]  /*4bc0*/  UPRMT UR8, UR37, 0x654, UR25 ;  /* 0x0000065425087896 */ /* 0x000fe20008000019 */
[----:B------:R-:W-:Y:S02]  /*4bd0*/  IMAD.U32 R10, RZ, RZ, UR9 ;  /* 0x00000009ff0a7e24 */ /* 0x000fe4000f8e00ff */
[----:B------:R-:W-:Y:S01]  /*4be0*/  @!P4 IMAD.X R20, RZ, RZ, R33, P0 ;  /* 0x000000ffff14c224 */ /* 0x000fe200000e0621 */
[----:B------:R-:W-:Y:S02]  /*4bf0*/  @!P4 R2UR UR15, R11 ;  /* 0x000000000b0fc2ca */ /* 0x000fe400000e0000 */
[----:B------:R-:W-:Y:S11]  /*4c00*/  @!P4 R2UR UR14, R10 ;  /* 0x000000000a0ec2ca */ /* 0x000ff600000e0000 */
[----:B------:R-:W-:Y:S02]  /*4c10*/  @!UPT UIADD3 URZ, UPT, UPT, URZ, URZ, URZ ;  /* 0x000000fffffff290 */ /* 0x000fe4000fffe0ff */
[----:B------:R2:W-:Y:S01]  /*4c20*/  @!UP1 UTMALDG.3D [UR24], [UR14], desc[UR10] ;  /* 0x00000a180e0095b4 */ /* 0x0005e20008011000 */
[----:B------:R2:W-:Y:S01]  /*4c30*/  @!P4 SYNCS.ARRIVE.TRANS64.RED.A0TR RZ, [UR6+0x28], R0 ;  /* 0x00002800ffffc9a7 */ /* 0x0005e20008300406 */
[----:B------:R-:W-:Y:S01]  /*4c40*/  SYNCS.ARRIVE.TRANS64.RED.A1T0 RZ, [UR8], RZ ;  /* 0x000000ffffff79a7 */ /* 0x000fe20008100408 */
[----:B------:R-:W4:Y:S02]  /*4c50*/  SYNCS.PHASECHK.TRANS64.TRYWAIT P2, [UR6+0x50], R12 ;  /* 0x0000500cff0075a7 */ /* 0x000f240008041106 */
[----:B--2-4-:R-:W-:Y:S05]  /*4c60*/  @!P2 BRA `(.L_x_90) ;  /* 0x00000070004ca947 */ /* 0x014fea0003800000 */
.L_x_174:
[----:B------:R-:W2:Y:S01]  /*4c70*/  LDC.64 R14, c[0x0][0xb10] ;  /* 0x0002c400ff0e7b82 */ /* 0x000ea20000000a00 */
[----:B------:R-:W-:Y:S01]  /*4c80*/  @!P4 R2UR UR8, R20 ;  /* 0x000000001408c2ca */ /* 0x000fe200000e0000 */
[----:B------:R-:W-:Y:S01]  /*4c90*/  VOTEU.ALL UP1, P4 ;  /* 0x0000000000ff7886 */ /* 0x000fe20002020000 */
[----:B------:R-:W-:Y:S01]  /*4ca0*/  @!P4 R2UR UR9, R21 ;  /* 0x000000001509c2ca */ /* 0x000fe200000e0000 */
[----:B------:R-:W-:Y:S01]  /*4cb0*/  UMOV UR10, 0x0 ;  /* 0x00000000000a7882 */ /* 0x000fe20000000000 */
[----:B------:R-:W-:Y:S03]  /*4cc0*/  UMOV UR11, 0x10000000 ;  /* 0x10000000000b7882 */ /* 0x000fe60000000000 */
[----:B------:R-:W4:Y:S01]  /*4cd0*/  LDC.64 R10, c[0x0][0xb18] ;  /* 0x0002c600ff0a7b82 */ /* 0x000f220000000a00 */
[----:B------:R-:W-:Y:S01]  /*4ce0*/  @!UP1 UIADD3 UR18, UPT, UPT, UR34, 0x80, URZ ;  /* 0x0000008022129890 */ /* 0x000fe2000fffe0ff */
[----:B------:R-:W-:Y:S01]  /*4cf0*/  @P3 SHF.R.U32.HI R28, RZ, 0x10, R25 ;  /* 0x00000010ff1c3819 */ /* 0x000fe20000011619 */
[----:B------:R-:W-:Y:S01]  /*4d00*/  @!UP1 UIADD3 UR16, UPT, UPT, UR6, 0x8400, URZ ;  /* 0x0000840006109890 */ /* 0x000fe2000fffe0ff */
[----:B------:R-:W-:Y:S01]  /*4d10*/  VIADD R30, R30, 0x1 ;  /* 0x000000011e1e7836 */ /* 0x000fe20000000000 */
[----:B------:R-:W-:Y:S03]  /*4d20*/  VOTEU.ALL UP1, P4 ;  /* 0x0000000000ff7886 */ /* 0x000fe60002020000 */
[----:B------:R-:W5:Y:S01]  /*4d30*/  @!P1 LDC R0, c[0x0][0xb20] ;  /* 0x0002c800ff009b82 */ /* 0x000f620000000800 */
[----:B------:R-:W-:Y:S01]  /*4d40*/  UMOV UR19, UR35 ;  /* 0x0000002300137c82 */ /* 0x000fe20008000000 */
[----:B------:R-:W-:Y:S01]  /*4d50*/  IMAD.U32 R21, RZ, RZ, UR8 ;  /* 0x00000008ff157e24 */ /* 0x000fe2000f8e00ff */
[----:B------:R-:W-:Y:S05]  /*4d60*/  UMOV UR20, UR36 ;  /* 0x0000002400147c82 */ /* 0x000fea0008000000 */
[----:B-1----:R-:W1:Y:S01]  /*4d70*/  @!P1 LDC R3, c[0x0][0xb0c] ;  /* 0x0002c300ff039b82 */ /* 0x002e620000000800 */
[----:B------:R-:W-:Y:S01]  /*4d80*/  IMAD.U32 R20, RZ, RZ, UR9 ;  /* 0x00000009ff147e24 */ /* 0x000fe2000f8e00ff */
[----:B------:R-:W-:Y:S01]  /*4d90*/  UPRMT UR8, UR37, 0x654, UR17 ;  /* 0x0000065425087896 */ /* 0x000fe20008000011 */
[----:B------:R-:W-:Y:S03]  /*4da0*/  @!P4 R2UR UR15, R21 ;  /* 0x00000000150fc2ca */ /* 0x000fe600000e0000 */
[----:B------:R-:W-:Y:S01]  /*4db0*/  @!P4 R2UR UR14, R20 ;  /* 0x00000000140ec2ca */ /* 0x000fe200000e0000 */
[----:B------:R-:W-:Y:S11]  /*4dc0*/  @!P4 IMAD.MOV.U32 R20, RZ, RZ, 0x4000 ;  /* 0x00004000ff14c424 */ /* 0x000ff600078e00ff */
[----:B------:R-:W-:Y:S01]  /*4dd0*/  @!UPT UIADD3 URZ, UPT, UPT, URZ, URZ, URZ ;  /* 0x000000fffffff290 */ /* 0x000fe2000fffe0ff */
[----:B------:R1:W-:Y:S01]  /*4de0*/  @!UP1 UTMALDG.3D [UR16], [UR14], desc[UR10] ;  /* 0x00000a100e0095b4 */ /* 0x0003e20008011000 */
[----:B------:R1:W-:Y:S02]  /*4df0*/  @!P4 SYNCS.ARRIVE.TRANS64.RED.A0TR RZ, [UR6+0x30], R20 ;  /* 0x00003014ffffc9a7 */ /* 0x0003e40008300406 */
[----:B-1----:R-:W-:Y:S01]  /*4e00*/  @!P1 ISETP.NE.AND P2, PT, R3, 0x1, PT ;  /* 0x000000010300980c */ /* 0x002fe20003f45270 */
[C---:B--2---:R-:W-:Y:S01]  /*4e10*/  @!P1 IMAD.HI.U32 R14, R13.reuse, R14, RZ ;  /* 0x0000000e0d0e9227 */ /* 0x044fe200078e00ff */
[----:B----4-:R-:W-:Y:S03]  /*4e20*/  @!P1 ISETP.NE.AND P0, PT, R10, 0x1, PT ;  /* 0x000000010a00980c */ /* 0x010fe60003f05270 */
[C---:B------:R-:W-:Y:S01]  /*4e30*/  @!P1 IMAD.HI.U32 R11, R8.reuse, R11, RZ ;  /* 0x0000000b080b9227 */ /* 0x040fe200078e00ff */
[----:B------:R-:W-:Y:S04]  /*4e40*/  @!P1 SHF.R.U32.HI R14, RZ, R15, R14 ;  /* 0x0000000fff0e9219 */ /* 0x000fe8000001160e */
[----:B-----5:R-:W-:Y:S01]  /*4e50*/  @!P1 SHF.R.U32.HI R9, RZ, R0, R11 ;  /* 0x00000000ff099219 */ /* 0x020fe2000001160b */
[----:B------:R-:W-:Y:S01]  /*4e60*/  SYNCS.ARRIVE.TRANS64.RED.A1T0 RZ, [UR8], RZ ;  /* 0x000000ffffff79a7 */ /* 0x000fe20008100408 */
[----:B------:R-:W-:Y:S02]  /*4e70*/  @!P1 SEL R14, R13, R14, !P2 ;  /* 0x0000000e0d0e9207 */ /* 0x000fe40005000000 */
[----:B------:R-:W-:Y:S01]  /*4e80*/  @!P1 SEL R9, R8, R9, !P0 ;  /* 0x0000000908099207 */ /* 0x000fe20004000000 */
[----:B------:R-:W1:Y:S04]  /*4e90*/  SYNCS.PHASECHK.TRANS64.TRYWAIT P5, [UR6+0x58], R12 ;  /* 0x0000580cff0075a7 */ /* 0x000e6800080a1106 */
[----:B------:R-:W-:Y:S02]  /*4ea0*/  @!P1 IMAD.IADD R0, R9, 0x1, -R14 ;  /* 0x0000000109009824 */ /* 0x000fe400078e0a0e */
[----:B------:R-:W-:Y:S02]  /*4eb0*/  @!P1 IMAD.IADD R9, R14, 0x1, -R9 ;  /* 0x000000010e099824 */ /* 0x000fe400078e0a09 */
[----:B------:R-:W-:Y:S02]  /*4ec0*/  @!P1 IMAD R13, R0, R3, R13 ;  /* 0x00000003000d9224 */ /* 0x000fe400078e020d */
[----:B------:R-:W-:Y:S01]  /*4ed0*/  @!P1 IMAD R8, R9, R10, R8 ;  /* 0x0000000a09089224 */ /* 0x000fe200078e0208 */
[----:B-1----:R-:W-:Y:S06]  /*4ee0*/  @!P5 BRA `(.L_x_91) ;  /* 0x0000006c00c4d947 */ /* 0x002fec0003800000 */
.L_x_176:
[----:B-1----:R-:W-:Y:S01]  /*4ef0*/  @!P4 IADD3 R3, P0, PT, R32, 0x580, RZ ;  /* 0x000005802003c810 */ /* 0x002fe20007f1e0ff */
[----:B------:R-:W-:Y:S01]  /*4f00*/  VOTEU.ALL UP1, P4 ;  /* 0x0000000000ff7886 */ /* 0x000fe20002020000 */
[----:B------:R-:W-:Y:S01]  /*4f10*/  UMOV UR18, 0x0 ;  /* 0x0000000000127882 */ /* 0x000fe20000000000 */
[----:B------:R-:W-:Y:S01]  /*4f20*/  UMOV UR19, 0x10000000 ;  /* 0x1000000000137882 */ /* 0x000fe20000000000 */
[----:B------:R-:W-:Y:S01]  /*4f30*/  @!P4 R2UR UR9, R3 ;  /* 0x000000000309c2ca */ /* 0x000fe200000e0000 */
[----:B------:R-:W-:Y:S01]  /*4f40*/  @!P4 IMAD.X R0, RZ, RZ, R33, P0 ;  /* 0x000000ffff00c224 */ /* 0x000fe200000e0621 */
[----:B------:R-:W-:Y:S01]  /*4f50*/  @!UP1 UIADD3 UR10, UPT, UPT, UR34, 0xc0, URZ ;  /* 0x000000c0220a9890 */ /* 0x000fe2000fffe0ff */
[----:B------:R-:W-:Y:S01]  /*4f60*/  ISETP.NE.AND P0, PT, R30, 0x2, PT ;  /* 0x000000021e00780c */ /* 0x000fe20003f05270 */
[----:B------:R-:W-:Y:S01]  /*4f70*/  UMOV UR11, UR35 ;  /* 0x00000023000b7c82 */ /* 0x000fe20008000000 */
[----:B------:R-:W-:Y:S01]  /*4f80*/  UMOV UR12, UR36 ;  /* 0x00000024000c7c82 */ /* 0x000fe20008000000 */
[----:B------:R-:W-:Y:S01]  /*4f90*/  @!P4 R2UR UR8, R0 ;  /* 0x000000000008c2ca */ /* 0x000fe200000e0000 */
[----:B------:R-:W-:Y:S01]  /*4fa0*/  IMAD.IADD R20, R8, 0x1, R154 ;  /* 0x0000000108147824 */ /* 0x000fe200078e029a */
[----:B------:R-:W-:Y:S01]  /*4fb0*/  @P3 R2UR UR36, R28 ;  /* 0x000000001c2432ca */ /* 0x000fe200000e0000 */
[----:B------:R-:W-:Y:S01]  /*4fc0*/  IMAD.IADD R21, R13, 0x1, R156 ;  /* 0x000000010d157824 */ /* 0x000fe200078e029c */
[----:B------:R-:W-:Y:S02]  /*4fd0*/  SEL R0, RZ, 0x1, P0 ;  /* 0x00000001ff007807 */ /* 0x000fe40000000000 */
[----:B------:R-:W-:Y:S01]  /*4fe0*/  LOP3.LUT R31, R31, 0x1, RZ, 0x3c, !PT ;  /* 0x000000011f1f7812 */ /* 0x000fe200078e3cff */
[----:B------:R-:W-:Y:S01]  /*4ff0*/  IMAD.U32 R10, RZ, RZ, UR9 ;  /* 0x00000009ff0a7e24 */ /* 0x000fe2000f8e00ff */
[----:B------:R-:W-:Y:S01]  /*5000*/  @!UP1 UIADD3 UR9, UPT, UPT, UR6, 0x38, URZ ;  /* 0x0000003806099890 */ /* 0x000fe2000fffe0ff */
[----:B------:R-:W-:Y:S02]  /*5010*/  LOP3.LUT R29, R29, R0, RZ, 0x3c, !PT ;  /* 0x000000001d1d7212 */ /* 0x000fe400078e3cff */
[----:B------:R-:W-:Y:S02]  /*5020*/  SEL R30, R30, RZ, P0 ;  /* 0x000000ff1e1e7207 */ /* 0x000fe40000000000 */
[----:B------:R-:W-:Y:S01]  /*5030*/  IMAD.U32 R11, RZ, RZ, UR8 ;  /* 0x00000008ff0b7e24 */ /* 0x000fe2000f8e00ff */
[----:B------:R-:W-:Y:S01]  /*5040*/  @!P4 R2UR UR14, R10 ;  /* 0x000000000a0ec2ca */ /* 0x000fe200000e0000 */
[----:B------:R-:W-:Y:S01]  /*5050*/  @!UP1 UIADD3 UR8, UPT, UPT, UR6, 0xc400, URZ ;  /* 0x0000c40006089890 */ /* 0x000fe2000fffe0ff */
[----:B------:R-:W-:Y:S02]  /*5060*/  VOTEU.ALL UP1, P4 ;  /* 0x0000000000ff7886 */ /* 0x000fe40002020000 */
[----:B------:R-:W-:Y:S11]  /*5070*/  @!P4 R2UR UR15, R11 ;  /* 0x000000000b0fc2ca */ /* 0x000ff600000e0000 */
[----:B------:R-:W-:Y:S02]  /*5080*/  @!UPT UIADD3 URZ, UPT, UPT, URZ, URZ, URZ ;  /* 0x000000fffffff290 */ /* 0x000fe4000fffe0ff */
[----:B------:R2:W-:Y:S01]  /*5090*/  @!UP1 UTMALDG.3D [UR8], [UR14], desc[UR18] ;  /* 0x000012080e0095b4 */ /* 0x0005e20008011000 */
[----:B------:R2:W-:Y:S01]  /*50a0*/  @!P4 SYNCS.ARRIVE.TRANS64.RED.A0TR RZ, [UR6+0x38], R23 ;  /* 0x00003817ffffc9a7 */ /* 0x0005e20008300406 */
[----:B------:R-:W-:Y:S01]  /*50b0*/  UPLOP3.LUT UP1, UPT, UPT, UPT, UPT, 0x80, 0x8 ;  /* 0x000000000008789c */ /* 0x000fe20003f2f070 */
[----:B------:R-:W-:Y:S01]  /*50c0*/  SYNCS.ARRIVE.TRANS64.RED.A1T0 RZ, [UR13], RZ ;  /* 0x000000ffffff79a7 */ /* 0x000fe2000810040d */
[----:B------:R-:W-:Y:S09]  /*50d0*/  @P3 BRA `(.L_x_92) ;  /* 0xfffffff000943947 */ /* 0x000ff2000383ffff */
[----:B------:R-:W-:-:S04]  /*50e0*/  SHF.L.U32 R3, R31, 0x1f, RZ ;  /* 0x0000001f1f037819 */ /* 0x000fc800000006ff */
[----:B------:R-:W1:Y:S02]  /*50f0*/  SYNCS.PHASECHK.TRANS64.TRYWAIT P0, [UR6+0x40], R3 ;  /* 0x00004003ff0075a7 */ /* 0x000e640008001106 */
[----:B-1----:R-:W-:Y:S05]  /*5100*/  @!P0 BRA `(.L_x_93) ;  /* 0x0000006c00548947 */ /* 0x002fea0003800000 */
.L_x_178:
[----:B------:R-:W4:Y:S02]  /*5110*/  SYNCS.PHASECHK.TRANS64.TRYWAIT P0, [UR6+0x48], R3 ;  /* 0x00004803ff0075a7 */ /* 0x000f240008001106 */
[----:B----4-:R-:W-:Y:S05]  /*5120*/  @!P0 BRA `(.L_x_94) ;  /* 0x0000006c00648947 */ /* 0x010fea0003800000 */
.L_x_180:
[----:B------:R-:W4:Y:S02]  /*5130*/  SYNCS.PHASECHK.TRANS64.TRYWAIT P0, [UR6+0x50], R3 ;  /* 0x00005003ff0075a7 */ /* 0x000f240008001106 */
[----:B----4-:R-:W-:Y:S05]  /*5140*/  @!P0 BRA `(.L_x_95) ;  /* 0x0000006c00748947 */ /* 0x010fea0003800000 */
.L_x_182:
[----:B-1----:R-:W-:-:S07]  /*5150*/  MOV R0, UR6 ;  /* 0x0000000600007c02 */ /* 0x002fce0008000f00 */
.L_x_96:
[----:B-1----:R-:W-:-:S04]  /*5160*/  SHF.L.U32 R3, R31, 0x1f, RZ ;  /* 0x0000001f1f037819 */ /* 0x002fc800000006ff */
[----:B------:R1:W4:Y:S03]  /*5170*/  SYNCS.PHASECHK.TRANS64.TRYWAIT P0, [R0+URZ+0x58], R3 ;  /* 0x00005803000075a7 */ /* 0x00032600080011ff */
[----:B----4-:R-:W-:Y:S05]  /*5180*/  @!P0 NANOSLEEP.SYNCS 0x989680 ;  /* 0x009896800000895d */ /* 0x010fea0003900000 */
[----:B------:R-:W4:Y:S02]  /*5190*/  @!P0 SYNCS.PHASECHK.TRANS64 P0, [R0+URZ+0x58], R3 ;  /* 0x00005803000085a7 */ /* 0x000f2400080010ff */
[----:B--2-4-:R-:W-:Y:S05]  /*51a0*/  @P0 EXIT ;  /* 0x000000000000094d */ /* 0x014fea0003800000 */
[----:B------:R-:W-:Y:S05]  /*51b0*/  BRA `(.L_x_96) ;  /* 0xfffffffc00e87947 */ /* 0x000fea000383ffff */
.L_x_81:
[----:B------:R-:W-:-:S06]  /*51c0*/  UISETP.GE.AND UP1, UPT, UR10, 0x4, UPT ;  /* 0x000000040a00788c */ /* 0x000fcc000bf26270 */
[----:B------:R-:W-:-:S13]  /*51d0*/  PLOP3.LUT P0, PT, PT, PT, UP1, 0x80, 0x8 ;  /* 0x000000000008781c */ /* 0x000fda0003f0f018 */
[----:B------:R-:W-:Y:S05]  /*51e0*/  @!P0 EXIT ;  /* 0x000000000000894d */ /* 0x000fea0003800000 */
[----:B------:R-:W-:Y:S01]  /*51f0*/  BAR.SYNC.DEFER_BLOCKING 0x6, 0xa0 ;  /* 0x0182800000007b1d */ /* 0x000fe20000010000 */
[C---:B------:R-:W-:Y:S01]  /*5200*/  IMAD.SHL.U32 R3, R170.reuse, 0x40, RZ ;  /* 0x00000040aa037824 */ /* 0x040fe200078e00ff */
[C---:B------:R-:W-:Y:S01]  /*5210*/  LOP3.LUT R161, R170.reuse, 0x1, RZ, 0xc0, !PT ;  /* 0x00000001aaa17812 */ /* 0x040fe200078ec0ff */
[C---:B------:R-:W-:Y:S02]  /*5220*/  IMAD.U32 R79, R170.reuse, 0x10000, RZ ;  /* 0x00010000aa4f7824 */ /* 0x040fe400078e00ff */
[----:B------:R-:W-:Y:S02]  /*5230*/  HFMA2 R167, -RZ, RZ, 0, 5.9604644775390625e-08 ;  /* 0x00000001ffa77431 */ /* 0x000fe400000001ff */
[C---:B------:R-:W-:Y:S01]  /*5240*/  IMAD.SHL.U32 R160, R170.reuse, 0x8, RZ ;  /* 0x00000008aaa07824 */ /* 0x040fe200078e00ff */
[----:B------:R-:W-:Y:S01]  /*5250*/  UMOV UR48, 0x400 ;  /* 0x0000040000307882 */ /* 0x000fe20000000000 */
[----:B------:R-:W1:Y:S01]  /*5260*/  LDC R159, c[0x0][0x370] ;  /* 0x0000dc00ff9f7b82 */ /* 0x000e620000000800 */
[----:B------:R-:W-:Y:S01]  /*5270*/  ULEA UR48, UR37, UR48, 0x18 ;  /* 0x0000003025307291 */ /* 0x000fe2000f8ec0ff */
[----:B------:R-:W-:Y:S01]  /*5280*/  ISETP.NE.U32.AND P0, PT, R161, 0x1, PT ;  /* 0x00000001a100780c */ /* 0x000fe20003f05070 */
[----:B------:R-:W-:Y:S01]  /*5290*/  IMAD.MOV.U32 R169, RZ, RZ, 0x2 ;  /* 0x00000002ffa97424 */ /* 0x000fe200078e00ff */
[----:B------:R-:W-:Y:S01]  /*52a0*/  LOP3.LUT R5, R3, 0x1c0, RZ, 0xc0, !PT ;  /* 0x000001c003057812 */ /* 0x000fe200078ec0ff */
[----:B------:R-:W-:Y:S01]  /*52b0*/  UIADD3 UR4, UPT, UPT, UR48, 0x400, URZ ;  /* 0x0000040030047890 */ /* 0x000fe2000fffe0ff */
[----:B------:R-:W-:Y:S01]  /*52c0*/  LOP3.LUT R79, R79, 0x600000, RZ, 0xc0, !PT ;  /* 0x006000004f4f7812 */ /* 0x000fe200078ec0ff */
[----:B------:R-:W-:Y:S01]  /*52d0*/  IMAD.MOV.U32 R168, RZ, RZ, 0x4 ;  /* 0x00000004ffa87424 */ /* 0x000fe200078e00ff */
[----:B------:R-:W2:Y:S01]  /*52e0*/  LDC R74, c[0x0][0xb0c] ;  /* 0x0002c300ff4a7b82 */ /* 0x000ea20000000800 */
[----:B------:R-:W-:Y:S01]  /*52f0*/  R2P PR, R170, 0x6 ;  /* 0x00000006aa007804 */ /* 0x000fe20000000000 */
[----:B------:R-:W-:Y:S01]  /*5300*/  IMAD.MOV.U32 R76, RZ, RZ, RZ ;  /* 0x000000ffff4c7224 */ /* 0x000fe200078e00ff */
[----:B------:R-:W-:Y:S01]  /*5310*/  LOP3.LUT R160, R5, 0x38, R160, 0xf8, !PT ;  /* 0x0000003805a07812 */ /* 0x000fe200078ef8a0 */
[----:B------:R-:W-:Y:S01]  /*5320*/  IMAD.MOV.U32 R166, RZ, RZ, RZ ;  /* 0x000000ffffa67224 */ /* 0x000fe200078e00ff */
[----:B------:R-:W-:Y:S01]  /*5330*/  P2R R2, PR, RZ, 0x1 ;  /* 0x00000001ff027803 */ /* 0x000fe20000000000 */
[----:B------:R-:W-:Y:S01]  /*5340*/  IMAD.MOV.U32 R173, RZ, RZ, RZ ;  /* 0x000000ffffad7224 */ /* 0x000fe200078e00ff */
[----:B------:R-:W-:Y:S01]  /*5350*/  LOP3.LUT R160, R160, 0x1e00, R3, 0xf8, !PT ;  /* 0x00001e00a0a07812 */ /* 0x000fe200078ef803 */
[----:B------:R-:W3:Y:S01]  /*5360*/  LDC R157, c[0x0][0xb20] ;  /* 0x0002c800ff9d7b82 */ /* 0x000ee20000000800 */
[----:B------:R-:W4:Y:S01]  /*5370*/  LDS R0, [UR48+0x100] ;  /* 0x00010030ff007984 */ /* 0x000f220008000800 */
[----:B------:R-:W-:Y:S01]  /*5380*/  LOP3.LUT R170, R170, 0x60, RZ, 0xc0, !PT ;  /* 0x00000060aaaa7812 */ /* 0x000fe200078ec0ff */
[----:B------:R-:W-:Y:S01]  /*5390*/  IMAD.U32 R163, RZ, RZ, UR4 ;  /* 0x00000004ffa37e24 */ /* 0x000fe2000f8e00ff */
[----:B------:R-:W-:Y:S01]  /*53a0*/  MOV R165, RZ ;  /* 0x000000ff00a57202 */ /* 0x000fe20000000f00 */
[----:B------:R-:W1:Y:S01]  /*53b0*/  LDCU.64 UR52, c[0x0][0x348] ;  /* 0x00006900ff3477ac */ /* 0x000e620008000a00 */
[----:B------:R-:W-:-:S02]  /*53c0*/  SEL R169, R169, 0xfffffffe, !P1 ;  /* 0xfffffffea9a97807 */ /* 0x000fc40004800000 */
[----:B------:R-:W1:Y:S01]  /*53d0*/  LDC R73, c[0x0][0xb30] ;  /* 0x0002cc00ff497b82 */ /* 0x000e620000000800 */
[----:B------:R-:W-:Y:S01]  /*53e0*/  SEL R168, R168, 0xfffffffc, !P2 ;  /* 0xfffffffca8a87807 */ /* 0x000fe20005000000 */
[----:B------:R-:W1:Y:S01]  /*53f0*/  LDCU.64 UR38, c[0x0][0x888] ;  /* 0x00011100ff2677ac */ /* 0x000e620008000a00 */
[----:B------:R-:W1:Y:S05]  /*5400*/  LDCU.64 UR44, c[0x0][0x890] ;  /* 0x00011200ff2c77ac */ /* 0x000e6a0008000a00 */
[----:B------:R-:W1:Y:S01]  /*5410*/  LDC.64 R152, c[0x0][0xb10] ;  /* 0x0002c400ff987b82 */ /* 0x000e620000000a00 */
[----:B------:R-:W-:Y:S01]  /*5420*/  UMOV UR49, URZ ;  /* 0x000000ff00317c82 */ /* 0x000fe20008000000 */
[----:B------:R-:W-:-:S06]  /*5430*/  UMOV UR51, URZ ;  /* 0x000000ff00337c82 */ /* 0x000fcc0008000000 */
[----:B------:R-:W1:Y:S08]  /*5440*/  LDC.64 R70, c[0x0][0xb18] ;  /* 0x0002c600ff467b82 */ /* 0x000e700000000a00 */
[----:B------:R-:W1:Y:S08]  /*5450*/  LDC.64 R68, c[0x0][0xb28] ;  /* 0x0002ca00ff447b82 */ /* 0x000e700000000a00 */
[----:B------:R-:W1:Y:S01]  /*5460*/  LDC.64 R150, c[0x0][0x8b0] ;  /* 0x00022c00ff967b82 */ /* 0x000e620000000a00 */
[----:B----4-:R-:W-:-:S07]  /*5470*/  IMAD.IADD R79, R0, 0x1, R79 ;  /* 0x00000001004f7824 */ /* 0x010fce00078e024f */
[----:B------:R-:W4:Y:S08]  /*5480*/  LDC.64 R148, c[0x0][0x8a8] ;  /* 0x00022a00ff947b82 */ /* 0x000f300000000a00 */
[----:B--23--:R-:W1:Y:S02]  /*5490*/  LDC R158, c[0x0][0x374] ;  /* 0x0000dd00ff9e7b82 */ /* 0x00ce640000000800 */
.L_x_140:
[----:B------:R-:W-:Y:S02]  /*54a0*/  LEA R0, R173, UR48, 0x3 ;  /* 0x00000030ad007c11 */ /* 0x000fe4000f8e18ff */
[----:B------:R-:W-:Y:S02]  /*54b0*/  SHF.L.U32 R3, R165, 0x1f, RZ ;  /* 0x0000001fa5037819 */ /* 0x000fe400000006ff */
[----:B-1----:R-:W-:Y:S02]  /*54c0*/  LEA R16, R173, UR48, 0x4 ;  /* 0x00000030ad107c11 */ /* 0x002fe4000f8e20ff */
[----:B------:R-:W2:Y:S02]  /*54d0*/  SYNCS.PHASECHK.TRANS64.TRYWAIT P0, [R0+URZ+0x70], R3 ;  /* 0x00007003000075a7 */ /* 0x000ea400080011ff */
[----:B--2---:R-:W-:Y:S05]  /*54e0*/  @!P0 BRA `(.L_x_97) ;  /* 0x0000006800a48947 */ /* 0x004fea0003800000 */
.L_x_183:
[----:B------:R-:W3:Y:S01]  /*54f0*/  LDC.64 R12, c[0x0][0xb10] ;  /* 0x0002c400ff0c7b82 */ /* 0x000ee20000000a00 */
[----:B------:R-:W4:Y:S01]  /*5500*/  LDS.128 R16, [R16+0xe0] ;  /* 0x0000e00010107984 */ /* 0x000f220000000c00 */
[----:B-1----:R-:W-:Y:S01]  /*5510*/  ISETP.NE.AND P1, PT, R73, 0x1, PT ;  /* 0x000000014900780c */ /* 0x002fe20003f25270 */
[----:B--2---:R-:W-:Y:S01]  /*5520*/  VIADD R0, R0, 0x80 ;  /* 0x0000008000007836 */ /* 0x004fe20000000000 */
[----:B------:R-:W-:Y:S04]  /*5530*/  ISETP.GE.AND P0, PT, R72, 0x1, PT ;  /* 0x000000014800780c */ /* 0x000fe80003f06270 */
[----:B------:R-:W1:Y:S01]  /*5540*/  LDC.64 R10, c[0x0][0xb18] ;  /* 0x0002c600ff0a7b82 */ /* 0x000e620000000a00 */
[----:B------:R-:W-:Y:S01]  /*5550*/  PRMT R0, RZ, 0x654, R0 ;  /* 0x00000654ff007816 */ /* 0x000fe20000000000 */
[----:B------:R-:W-:Y:S01]  /*5560*/  @!PT LDS RZ, [RZ] ;  /* 0x00000000fffff984 */ /* 0x000fe20000000800 */
[----:B------:R-:W-:Y:S01]  /*5570*/  @!PT LDS RZ, [RZ] ;  /* 0x00000000fffff984 */ /* 0x000fe20000000800 */
[----:B------:R-:W-:Y:S01]  /*5580*/  @!PT LDS RZ, [RZ] ;  /* 0x00000000fffff984 */ /* 0x000fe20000000800 */
[----:B------:R-:W-:Y:S01]  /*5590*/  @!PT LDS RZ, [RZ] ;  /* 0x00000000fffff984 */ /* 0x000fe20000000800 */
[----:B------:R2:W-:Y:S06]  /*55a0*/  MEMBAR.ALL.CTA ;  /* 0x0000000000007992 */ /* 0x0005ec0000008000 */
[----:B--2---:R-:W2:Y:S01]  /*55b0*/  FENCE.VIEW.ASYNC.S ;  /* 0x00000000000073c6 */ /* 0x004ea20000000000 */
[----:B------:R-:W1:Y:S08]  /*55c0*/  @!P1 LDC R14, c[0x0][0xb20] ;  /* 0x0002c800ff0e9b82 */ /* 0x000e700000000800 */
[----:B------:R-:W1:Y:S01]  /*55d0*/  @!P1 LDC R9, c[0x0][0xb0c] ;  /* 0x0002c300ff099b82 */ /* 0x000e620000000800 */
[----:B--2---:R2:W-:Y:S01]  /*55e0*/  SYNCS.ARRIVE.TRANS64.RED.A1T0 RZ, [R0+URZ], RZ ;  /* 0x000000ff00ff79a7 */ /* 0x0045e200081004ff */
[----:B----4-:R-:W-:Y:S04]  /*55f0*/  LOP3.LUT P4, RZ, R18, 0x1, RZ, 0xc0, !PT ;  /* 0x0000000112ff7812 */ /* 0x010fe8000788c0ff */
[----:B------:R-:W-:Y:S09]  /*5600*/  P2R R171, PR, RZ, 0x10 ;  /* 0x00000010ffab7803 */ /* 0x000ff20000000000 */
[----:B------:R-:W-:Y:S02]  /*5610*/  @P4 MOV R77, R16 ;  /* 0x00000010004d4202 */ /* 0x000fe40000000f00 */
[----:B------:R-:W-:Y:S01]  /*5620*/  @P4 LOP3.LUT R75, R17, 0xffff, RZ, 0xc0, !PT ;  /* 0x0000ffff114b4812 */ /* 0x000fe200078ec0ff */
[----:B--23--:R-:W-:Y:S06]  /*5630*/  @!P0 BRA `(.L_x_98) ;  /* 0x0000000000a48947 */ /* 0x00cfec0003800000 */
[----:B------:R-:W-:Y:S01]  /*5640*/  IMAD.HI.U32 R24, R158, R71, RZ ;  /* 0x000000479e187227 */ /* 0x000fe200078e00ff */
[----:B------:R-:W-:Y:S02]  /*5650*/  ISETP.NE.AND P0, PT, R70, 0x1, PT ;  /* 0x000000014600780c */ /* 0x000fe40003f05270 */
[----:B------:R-:W-:Y:S01]  /*5660*/  ISETP.NE.AND P2, PT, R72, 0x1, PT ;  /* 0x000000014800780c */ /* 0x000fe20003f45270 */
[-C--:B------:R-:W-:Y:S01]  /*5670*/  IMAD.HI.U32 R22, R159, R152.reuse, RZ ;  /* 0x000000989f167227 */ /* 0x080fe200078e00ff */
[----:B------:R-:W-:Y:S02]  /*5680*/  SHF.R.U32.HI R23, RZ, R157, R24 ;  /* 0x0000009dff177219 */ /* 0x000fe40000011618 */
[----:B------:R-:W-:Y:S01]  /*5690*/  ISETP.NE.AND P3, PT, R74, 0x1, PT ;  /* 0x000000014a00780c */ /* 0x000fe20003f65270 */
[----:B------:R-:W-:Y:S01]  /*56a0*/  IMAD.HI.U32 R28, R75, R71, RZ ;  /* 0x000000474b1c7227 */ /* 0x000fe200078e00ff */
[----:B------:R-:W-:Y:S02]  /*56b0*/  SHF.R.U32.HI R22, RZ, R153, R22 ;  /* 0x00000099ff167219 */ /* 0x000fe40000011616 */
[----:B------:R-:W-:Y:S01]  /*56c0*/  SEL R3, R158, R23, !P0 ;  /* 0x000000179e037207 */ /* 0x000fe20004000000 */
[----:B------:R-:W-:Y:S01]  /*56d0*/  IMAD.HI.U32 R26, R77, R152, RZ ;  /* 0x000000984d1a7227 */ /* 0x000fe200078e00ff */
[----:B------:R-:W-:Y:S03]  /*56e0*/  SEL R7, R159, R22, !P3 ;  /* 0x000000169f077207 */ /* 0x000fe60005800000 */
[-C--:B------:R-:W-:Y:S01]  /*56f0*/  IMAD.HI.U32 R22, R3, R68.reuse, RZ ;  /* 0x0000004403167227 */ /* 0x080fe200078e00ff */
[----:B------:R-:W-:Y:S03]  /*5700*/  SHF.R.U32.HI R26, RZ, R153, R26 ;  /* 0x00000099ff1a7219 */ /* 0x000fe6000001161a */
[----:B------:R-:W-:Y:S01]  /*5710*/  IMAD.HI.U32 R24, R7, R68, RZ ;  /* 0x0000004407187227 */ /* 0x000fe200078e00ff */
[----:B------:R-:W-:Y:S02]  /*5720*/  @P2 SHF.R.U32.HI R3, RZ, R69, R22 ;  /* 0x00000045ff032219 */ /* 0x000fe40000011616 */
[----:B------:R-:W-:Y:S02]  /*5730*/  SHF.R.U32.HI R22, RZ, R157, R28 ;  /* 0x0000009dff167219 */ /* 0x000fe4000001161c */
[----:B------:R-:W-:Y:S01]  /*5740*/  @P2 SHF.R.U32.HI R7, RZ, R69, R24 ;  /* 0x00000045ff072219 */ /* 0x000fe20000011618 */
[C---:B------:R-:W-:Y:S01]  /*5750*/  IMAD R2, R72.reuse, R3, RZ ;  /* 0x0000000348027224 */ /* 0x040fe200078e02ff */
[----:B------:R-:W-:Y:S02]  /*5760*/  SEL R5, R75, R22, !P0 ;  /* 0x000000164b057207 */ /* 0x000fe40004000000 */
[----:B------:R-:W-:Y:S01]  /*5770*/  SEL R3, R77, R26, !P3 ;  /* 0x0000001a4d037207 */ /* 0x000fe20005800000 */
[----:B------:R-:W-:Y:S01]  /*5780*/  IMAD R4, R72, R7, RZ ;  /* 0x0000000748047224 */ /* 0x000fe200078e02ff */
[C---:B------:R-:W-:Y:S01]  /*5790*/  ISETP.GE.AND P0, PT, R5.reuse, R2, PT ;  /* 0x000000020500720c */ /* 0x040fe20003f06270 */
[----:B------:R-:W-:Y:S03]  /*57a0*/  IMAD.HI.U32 R6, R5, R68, RZ ;  /* 0x0000004405067227 */ /* 0x000fe600078e00ff */
[----:B------:R-:W-:Y:S01]  /*57b0*/  ISETP.GE.OR P0, PT, R3, R4, P0 ;  /* 0x000000040300720c */ /* 0x000fe20000706670 */
[----:B------:R-:W-:Y:S01]  /*57c0*/  IMAD.MOV R4, RZ, RZ, -R3 ;  /* 0x000000ffff047224 */ /* 0x000fe200078e0a03 */
[-C--:B------:R-:W-:Y:S03]  /*57d0*/  SHF.R.U32.HI R6, RZ, R69.reuse, R6 ;  /* 0x00000045ff067219 */ /* 0x080fe60000011606 */
[----:B------:R-:W-:Y:S01]  /*57e0*/  IMAD R77, R74, R4, R77 ;  /* 0x000000044a4d7224 */ /* 0x000fe200078e024d */
[----:B------:R-:W-:Y:S05]  /*57f0*/  SEL R15, R5, R6, !P2 ;  /* 0x00000006050f7207 */ /* 0x000fea0005000000 */
[----:B------:R-:W-:Y:S02]  /*5800*/  IMAD.MOV R6, RZ, RZ, -R15 ;  /* 0x000000ffff067224 */ /* 0x000fe400078e0a0f */
[C---:B------:R-:W-:Y:S04]  /*5810*/  @!P0 IMAD.HI.U32 R2, R3.reuse, R68, RZ ;  /* 0x0000004403028227 */ /* 0x040fe800078e00ff */
[----:B------:R-:W-:Y:S01]  /*5820*/  IMAD R6, R72, R6, R5 ;  /* 0x0000000648067224 */ /* 0x000fe200078e0205 */
[----:B------:R-:W-:Y:S04]  /*5830*/  @!P0 SHF.R.U32.HI R2, RZ, R69, R2 ;  /* 0x00000045ff028219 */ /* 0x000fe80000011602 */
[----:B------:R-:W-:Y:S02]  /*5840*/  @!P0 SEL R0, R3, R2, !P2 ;  /* 0x0000000203008207 */ /* 0x000fe40005000000 */
[----:B------:R-:W-:Y:S02]  /*5850*/  IADD3 R2, PT, PT, -R5, RZ, RZ ;  /* 0x000000ff05027210 */ /* 0x000fe40007ffe1ff */
[----:B------:R-:W-:Y:S01]  /*5860*/  @!P0 IADD3 R8, PT, PT, R15, -R0, RZ ;  /* 0x800000000f088210 */ /* 0x000fe20007ffe0ff */
[----:B------:R-:W-:Y:S02]  /*5870*/  @!P0 IMAD R0, R7, R6, R0 ;  /* 0x0000000607008224 */ /* 0x000fe400078e0200 */
[----:B------:R-:W-:Y:S02]  /*5880*/  IMAD R75, R70, R2, R75 ;  /* 0x00000002464b7224 */ /* 0x000fe400078e024b */
[----:B------:R-:W-:Y:S02]  /*5890*/  @!P0 IMAD R5, R8, R72, R3 ;  /* 0x0000004808058224 */ /* 0x000fe400078e0203 */
[----:B------:R-:W-:Y:S04]  /*58a0*/  @!P0 IMAD.MOV.U32 R3, RZ, RZ, R0 ;  /* 0x000000ffff038224 */ /* 0x000fe800078e0000 */
[----:B------:R-:W-:Y:S02]  /*58b0*/  IMAD R77, R3, R74, R77 ;  /* 0x0000004a034d7224 */ /* 0x000fe400078e024d */
[----:B------:R-:W-:Y:S07]  /*58c0*/  IMAD R75, R5, R70, R75 ;  /* 0x00000046054b7224 */ /* 0x000fee00078e024b */
.L_x_98:
[----:B-1----:R-:W-:Y:S01]  /*58d0*/  @!P1 ISETP.NE.AND P0, PT, R10, 0x1, PT ;  /* 0x000000010a00980c */ /* 0x002fe20003f05270 */
[----:B------:R-:W-:Y:S01]  /*58e0*/  @!P1 IMAD.HI.U32 R3, R75, R11, RZ ;  /* 0x0000000b4b039227 */ /* 0x000fe200078e00ff */
[----:B------:R-:W-:Y:S01]  /*58f0*/  R2UR UR42, R21 ;  /* 0x00000000152a72ca */ /* 0x000fe200000e0000 */
[----:B------:R-:W-:Y:S01]  /*5900*/  BSSY.RECONVERGENT B6, `(.L_x_99) ;  /* 0x0000031000067945 */ /* 0x000fe20003800200 */
[----:B------:R-:W-:Y:S01]  /*5910*/  R2UR UR41, R20 ;  /* 0x00000000142972ca */ /* 0x000fe200000e0000 */
[----:B------:R-:W-:Y:S01]  /*5920*/  @!P1 IMAD.HI.U32 R0, R77, R12, RZ ;  /* 0x0000000c4d009227 */ /* 0x000fe200078e00ff */
[----:B------:R-:W-:Y:S02]  /*5930*/  @!P1 SHF.R.U32.HI R2, RZ, R14, R3 ;  /* 0x0000000eff029219 */ /* 0x000fe40000011603 */
[----:B------:R-:W-:Y:S01]  /*5940*/  @!P1 ISETP.NE.AND P2, PT, R9, 0x1, PT ;  /* 0x000000010900980c */ /* 0x000fe20003f45270 */
[----:B------:R-:W-:Y:S01]  /*5950*/  VIADD R173, R173, 0x1 ;  /* 0x00000001adad7836 */ /* 0x000fe20000000000 */
[----:B------:R-:W-:Y:S02]  /*5960*/  @!P1 SEL R2, R75, R2, !P0 ;  /* 0x000000024b029207 */ /* 0x000fe40004000000 */
[----:B------:R-:W-:Y:S02]  /*5970*/  @!P1 SHF.R.U32.HI R0, RZ, R13, R0 ;  /* 0x0000000dff009219 */ /* 0x000fe40000011600 */
[----:B------:R-:W-:Y:S01]  /*5980*/  LOP3.LUT P0, RZ, R163, 0x3f0, RZ, 0xc0, !PT ;  /* 0x000003f0a3ff7812 */ /* 0x000fe2000780c0ff */
[----:B------:R-:W-:Y:S01]  /*5990*/  USHF.L.U32 UR42, UR42, 0x7, URZ ;  /* 0x000000072a2a7899 */ /* 0x000fe200080006ff */
[----:B------:R-:W-:Y:S01]  /*59a0*/  @!P1 SEL R3, R77, R0, !P2 ;  /* 0x000000004d039207 */ /* 0x000fe20005000000 */
[----:B------:R-:W-:Y:S01]  /*59b0*/  USHF.L.U32 UR41, UR41, 0x8, URZ ;  /* 0x0000000829297899 */ /* 0x000fe200080006ff */
[----:B------:R-:W-:Y:S03]  /*59c0*/  @P4 SHF.R.U32.HI R164, RZ, 0x10, R17 ;  /* 0x00000010ffa44819 */ /* 0x000fe60000011611 */
[----:B------:R-:W-:Y:S02]  /*59d0*/  @!P1 IMAD.IADD R0, R2, 0x1, -R3 ;  /* 0x0000000102009824 */ /* 0x000fe400078e0a03 */
[----:B------:R-:W-:Y:S02]  /*59e0*/  @!P1 IMAD.IADD R2, R3, 0x1, -R2 ;  /* 0x0000000103029824 */ /* 0x000fe400078e0a02 */
[----:B------:R-:W-:Y:S02]  /*59f0*/  @!P1 IMAD R77, R0, R9, R77 ;  /* 0x00000009004d9224 */ /* 0x000fe400078e024d */
[----:B------:R-:W-:Y:S01]  /*5a00*/  @!P1 IMAD R75, R2, R10, R75 ;  /* 0x0000000a024b9224 */ /* 0x000fe200078e024b */
[----:B------:R-:W-:Y:S06]  /*5a10*/  @!P0 BRA `(.L_x_100) ;  /* 0x00000000007c8947 */ /* 0x000fec0003800000 */
[----:B------:R-:W1:Y:S01]  /*5a20*/  LDCU.64 UR8, c[0x4][0x80] ;  /* 0x01001000ff0877ac */ /* 0x000e620008000a00 */
[----:B------:R-:W-:Y:S01]  /*5a30*/  MOV R2, 0x0 ;  /* 0x0000000000027802 */ /* 0x000fe20000000f00 */
[----:B------:R-:W-:Y:S02]  /*5a40*/  HFMA2 R12, -RZ, RZ, 0, 5.9604644775390625e-08 ;  /* 0x00000001ff0c7431 */ /* 0x000fe400000001ff */
[----:B------:R-:W-:Y:S01]  /*5a50*/  IMAD.MOV.U32 R8, RZ, RZ, 0x70 ;  /* 0x00000070ff087424 */ /* 0x000fe200078e00ff */
[----:B------:R2:W3:Y:S01]  /*5a60*/  LDC.64 R14, c[0x4][R2] ;  /* 0x01000000020e7b82 */ /* 0x0004e20000000a00 */
[----:B------:R-:W4:Y:S01]  /*5a70*/  LDCU.64 UR6, c[0x4][0x88] ;  /* 0x01001100ff0677ac */ /* 0x000f220008000a00 */
[----:B------:R-:W-:Y:S01]  /*5a80*/  IMAD.MOV.U32 R13, RZ, RZ, RZ ;  /* 0x000000ffff0d7224 */ /* 0x000fe200078e00ff */
[----:B------:R-:W2:Y:S01]  /*5a90*/  LDCU.64 UR4, c[0x4][0x8] ;  /* 0x01000100ff0477ac */ /* 0x000ea20008000a00 */
[----:B-1----:R-:W-:Y:S01]  /*5aa0*/  MOV R5, UR9 ;  /* 0x0000000900057c02 */ /* 0x002fe20008000f00 */
[----:B------:R-:W-:Y:S01]  /*5ab0*/  IMAD.U32 R4, RZ, RZ, UR8 ;  /* 0x00000008ff047e24 */ /* 0x000fe2000f8e00ff */
[----:B----4-:R-:W-:Y:S01]  /*5ac0*/  MOV R7, UR7 ;  /* 0x0000000700077c02 */ /* 0x010fe20008000f00 */
[----:B------:R-:W-:Y:S01]  /*5ad0*/  IMAD.U32 R6, RZ, RZ, UR6 ;  /* 0x00000006ff067e24 */ /* 0x000fe2000f8e00ff */
[----:B--2---:R-:W-:Y:S01]  /*5ae0*/  MOV R11, UR5 ;  /* 0x00000005000b7c02 */ /* 0x004fe20008000f00 */
[----:B------:R-:W-:Y:S02]  /*5af0*/  IMAD.U32 R10, RZ, RZ, UR4 ;  /* 0x00000004ff0a7e24 */ /* 0x000fe4000f8e00ff */
[----:B------:R-:W-:Y:S07]  /*5b00*/  LEPC R20, `(.L_x_101) ;  /* 0x000000001014794e */ /* 0x000fee0000000000 */
[----:B---3-5:R-:W-:Y:S05]  /*5b10*/  CALL.ABS.NOINC R14 ;  /* 0x000000000e007343 */ /* 0x028fea0003c00000 */
.L_x_101:
[----:B------:R-:W1:Y:S01]  /*5b20*/  LDCU.64 UR8, c[0x4][0x80] ;  /* 0x01001000ff0877ac */ /* 0x000e620008000a00 */
[----:B------:R-:W2:Y:S01]  /*5b30*/  LDC.64 R2, c[0x4][R2] ;  /* 0x0100000002027b82 */ /* 0x000ea20000000a00 */
[----:B------:R-:W-:Y:S02]  /*5b40*/  HFMA2 R12, -RZ, RZ, 0, 5.9604644775390625e-08 ;  /* 0x00000001ff0c7431 */ /* 0x000fe400000001ff */
[----:B------:R-:W-:Y:S02]  /*5b50*/  IMAD.MOV.U32 R8, RZ, RZ, 0x70 ;  /* 0x00000070ff087424 */ /* 0x000fe400078e00ff */
[----:B------:R-:W-:Y:S01]  /*5b60*/  IMAD.MOV.U32 R13, RZ, RZ, RZ ;  /* 0x000000ffff0d7224 */ /* 0x000fe200078e00ff */
[----:B------:R-:W3:Y:S01]  /*5b70*/  LDCU.64 UR6, c[0x4][0x88] ;  /* 0x01001100ff0677ac */ /* 0x000ee20008000a00 */
[----:B------:R-:W4:Y:S01]  /*5b80*/  LDCU.64 UR4, c[0x4][0x8] ;  /* 0x01000100ff0477ac */ /* 0x000f220008000a00 */
[----:B-1----:R-:W-:Y:S02]  /*5b90*/  MOV R4, UR8 ;  /* 0x0000000800047c02 */ /* 0x002fe40008000f00 */
[----:B------:R-:W-:Y:S02]  /*5ba0*/  MOV R5, UR9 ;  /* 0x0000000900057c02 */ /* 0x000fe40008000f00 */
[----:B---3--:R-:W-:Y:S01]  /*5bb0*/  MOV R7, UR7 ;  /* 0x0000000700077c02 */ /* 0x008fe20008000f00 */
[----:B------:R-:W-:Y:S01]  /*5bc0*/  IMAD.U32 R6, RZ, RZ, UR6 ;  /* 0x00000006ff067e24 */ /* 0x000fe2000f8e00ff */
[----:B----4-:R-:W-:Y:S01]  /*5bd0*/  MOV R11, UR5 ;  /* 0x00000005000b7c02 */ /* 0x010fe20008000f00 */
[----:B------:R-:W-:Y:S02]  /*5be0*/  IMAD.U32 R10, RZ, RZ, UR4 ;  /* 0x00000004ff0a7e24 */ /* 0x000fe4000f8e00ff */
[----:B------:R-:W-:Y:S07]  /*5bf0*/  LEPC R20, `(.L_x_100) ;  /* 0x000000001014794e */ /* 0x000fee0000000000 */
[----:B--2---:R-:W-:Y:S05]  /*5c00*/  CALL.ABS.NOINC R2 ;  /* 0x0000000002007343 */ /* 0x004fea0003c00000 */
.L_x_100:
[----:B------:R-:W-:Y:S05]  /*5c10*/  BSYNC.RECONVERGENT B6 ;  /* 0x0000000000067941 */ /* 0x000fea0003800200 */
.L_x_99:
[----:B------:R-:W-:Y:S01]  /*5c20*/  ISETP.NE.U32.AND P4, PT, R150, RZ, PT ;  /* 0x000000ff9600720c */ /* 0x000fe20003f85070 */
[----:B------:R-:W-:Y:S01]  /*5c30*/  UISETP.NE.AND UP2, UPT, UR50, URZ, UPT ;  /* 0x000000ff3200728c */ /* 0x000fe2000bf45270 */
[----:B------:R-:W-:Y:S01]  /*5c40*/  ISETP.NE.U32.AND P2, PT, RZ, UR38, PT ;  /* 0x00000026ff007c0c */ /* 0x000fe2000bf45070 */
[----:B------:R-:W-:Y:S01]  /*5c50*/  UISETP.NE.U32.AND UP1, UPT, UR44, URZ, UPT ;  /* 0x000000ff2c00728c */ /* 0x000fe2000bf25070 */
[----:B------:R-:W-:Y:S01]  /*5c60*/  ISETP.NE.AND.EX P4, PT, R151, RZ, PT, P4 ;  /* 0x000000ff9700720c */ /* 0x000fe20003f85340 */
[----:B------:R-:W-:Y:S01]  /*5c70*/  UPLOP3.LUT UP0, UPT, UPT, UPT, UPT, 0x40, 0x4 ;  /* 0x000000000004789c */ /* 0x000fe20003f0e870 */
[----:B------:R-:W-:Y:S01]  /*5c80*/  ISETP.NE.AND.EX P2, PT, RZ, UR39, PT, P2 ;  /* 0x00000027ff007c0c */ /* 0x000fe2000bf45320 */
[----:B------:R-:W-:Y:S01]  /*5c90*/  UISETP.NE.AND.EX UP1, UPT, UR45, URZ, UPT, UP1 ;  /* 0x000000ff2d00728c */ /* 0x000fe2000bf25310 */
[----:B------:R-:W-:Y:S04]  /*5ca0*/  PLOP3.LUT P1, PT, PT, PT, UP2, 0x80, 0x8 ;  /* 0x000000000008781c */ /* 0x000fe80003f2f028 */
[----:B------:R-:W-:Y:S06]  /*5cb0*/  @UP2 UPLOP3.LUT UP0, UPT, UPT, UPT, UP1, 0x80, 0x8 ;  /* 0x000000000008289c */ /* 0x000fec0003f0f010 */
[----:B------:R-:W-:Y:S01]  /*5cc0*/  PLOP3.LUT P0, PT, PT, PT, UP0, 0x80, 0x8 ;  /* 0x000000000008781c */ /* 0x000fe20003f0f008 */
[----:B------:R-:W-:Y:S01]  /*5cd0*/  @!UPT UIADD3 URZ, UPT, UPT, URZ, URZ, URZ ;  /* 0x000000fffffff290 */ /* 0x000fe2000fffe0ff */
[----:B------:R-:W-:Y:S11]  /*5ce0*/  BRA.U !UP1, `(.L_x_102) ;  /* 0x0000000109387547 */ /* 0x000ff6000b800000 */
[----:B------:R-:W-:Y:S01]  /*5cf0*/  UISETP.NE.U32.AND UP0, UPT, UR38, URZ, UPT ;  /* 0x000000ff2600728c */ /* 0x000fe2000bf05070 */
[----:B------:R-:W-:Y:S02]  /*5d00*/  HFMA2 R0, -RZ, RZ, 0, 5.9604644775390625e-08 ;  /* 0x00000001ff007431 */ /* 0x000fe400000001ff */
[----:B------:R-:W-:Y:S01]  /*5d10*/  IMAD.MOV.U32 R155, RZ, RZ, 0x1 ;  /* 0x00000001ff9b7424 */ /* 0x000fe200078e00ff */
[----:B------:R-:W-:Y:S06]  /*5d20*/  UISETP.NE.AND.EX UP0, UPT, UR39, URZ, UPT, UP0 ;  /* 0x000000ff2700728c */ /* 0x000fec000bf05300 */
[----:B------:R-:W-:Y:S05]  /*5d30*/  PLOP3.LUT P3, PT, PT, PT, UP0, 0x80, 0x8 ;  /* 0x000000000008781c */ /* 0x000fea0003f6f008 */
[----:B------:R-:W1:Y:S01]  /*5d40*/  @UP0 LDCU.64 UR6, c[0x0][0x888] ;  /* 0x00011100ff0607ac */ /* 0x000e620008000a00 */
[----:B------:R-:W-:Y:S07]  /*5d50*/  @UP0 UIMAD UR4, UR36, UR44, URZ ;  /* 0x0000002c240402a4 */ /* 0x000fee000f8e02ff */
[----:B------:R-:W-:Y:S01]  /*5d60*/  @!P3 PRMT R155, R0, 0x7610, R155 ;  /* 0x00007610009bb816 */ /* 0x000fe2000000009b */
[----:B-1----:R-:W-:Y:S03]  /*5d70*/  @UP0 UIMAD.WIDE UR6, UR4, 0x4, UR6 ;  /* 0x00000004040608a5 */ /* 0x002fe6000f8e0206 */
[----:B------:R-:W1:Y:S03]  /*5d80*/  @!UP0 LDCU UR4, c[0x0][0x880] ;  /* 0x00011000ff0487ac */ /* 0x000e660008000800 */
[----:B------:R-:W-:Y:S01]  /*5d90*/  IMAD.U32 R2, RZ, RZ, UR6 ;  /* 0x00000006ff027e24 */ /* 0x000fe2000f8e00ff */
[----:B------:R-:W-:Y:S05]  /*5da0*/  MOV R3, UR7 ;  /* 0x0000000700037c02 */ /* 0x000fea0008000f00 */
[----:B-----5:R2:W5:Y:S02]  /*5db0*/  @P3 LDG.E R81, desc[UR46][R2.64] ;  /* 0x0000002e02513981 */ /* 0x020564000c1e1900 */
[----:B-12---:R-:W-:Y:S02]  /*5dc0*/  @!P3 IMAD.U32 R81, RZ, RZ, UR4 ;  /* 0x00000004ff51be24 */ /* 0x006fe4000f8e00ff */
.L_x_102:
[----:B------:R-:W-:Y:S05]  /*5dd0*/  @!P4 BRA `(.L_x_103) ;  /* 0x000000000020c947 */ /* 0x000fea0003800000 */
[----:B------:R-:W-:Y:S04]  /*5de0*/  ISETP.NE.U32.AND P3, PT, R148, RZ, PT ;  /* 0x000000ff9400720c */ /* 0x000fe80003f65070 */
[----:B------:R-:W-:Y:S11]  /*5df0*/  ISETP.NE.AND.EX P3, PT, R149, RZ, PT, P3 ;  /* 0x000000ff9500720c */ /* 0x000ff60003f65330 */
[----:B------:R-:W-:Y:S02]  /*5e00*/  @!UPT UIADD3 URZ, UPT, UPT, URZ, URZ, URZ ;  /* 0x000000fffffff290 */ /* 0x000fe4000fffe0ff */
[----:B------:R-:W1:Y:S01]  /*5e10*/  @P3 LDC.64 R2, c[0x0][0x8a8] ;  /* 0x00022a00ff023b82 */ /* 0x000e620000000a00 */
[----:B------:R-:W-:Y:S04]  /*5e20*/  @P3 IMAD R0, R150, UR36, RZ ;  /* 0x0000002496003c24 */ /* 0x000fe8000f8e02ff */
[----:B-1----:R-:W-:Y:S05]  /*5e30*/  @P3 IMAD.WIDE R2, R0, 0x4, R2 ;  /* 0x0000000400023825 */ /* 0x002fea00078e0202 */
[----:B-----5:R1:W5:Y:S02]  /*5e40*/  @P3 LDG.E R78, desc[UR46][R2.64] ;  /* 0x0000002e024e3981 */ /* 0x020364000c1e1900 */
[----:B-1----:R-:W2:Y:S02]  /*5e50*/  @!P3 LDC R78, c[0x0][0x8a0] ;  /* 0x00022800ff4ebb82 */ /* 0x002ea40000000800 */
.L_x_103:
[----:B-----5:R-:W-:Y:S01]  /*5e60*/  FSETP.NEU.AND P3, PT, R81, RZ, PT ;  /* 0x000000ff5100720b */ /* 0x020fe20003f6d000 */
[----:B------:R-:W-:Y:S01]  /*5e70*/  IMAD.SHL.U32 R178, R160, 0x2, RZ ;  /* 0x00000002a0b27824 */ /* 0x000fe200078e00ff */
[----:B------:R-:W-:Y:S01]  /*5e80*/  SEL R3, RZ, 0xffffffff, P2 ;  /* 0xffffffffff037807 */ /* 0x000fe20001000000 */
[----:B------:R-:W-:Y:S01]  /*5e90*/  IMAD.SHL.U32 R100, R168, 0x10, RZ ;  /* 0x00000010a8647824 */ /* 0x000fe200078e00ff */
[----:B------:R-:W-:Y:S01]  /*5ea0*/  @P1 LOP3.LUT P2, RZ, R155, 0xff, RZ, 0xc0, !PT ;  /* 0x000000ff9bff1812 */ /* 0x000fe2000784c0ff */
[----:B------:R-:W-:Y:S01]  /*5eb0*/  VIADD R109, R178, UR48 ;  /* 0x00000030b26d7c36 */ /* 0x000fe20008000000 */
[----:B------:R-:W-:Y:S01]  /*5ec0*/  @P1 SEL R2, RZ, 0xffffffff, P3 ;  /* 0xffffffffff021807 */ /* 0x000fe20001800000 */
[----:B------:R-:W-:Y:S01]  /*5ed0*/  IMAD.SHL.U32 R102, R169, 0x10, RZ ;  /* 0x00000010a9667824 */ /* 0x000fe200078e00ff */
[----:B------:R-:W-:Y:S01]  /*5ee0*/  LOP3.LUT R167, R167, 0x1, RZ, 0x3c, !PT ;  /* 0x00000001a7a77812 */ /* 0x000fe200078e3cff */
[----:B------:R-:W-:Y:S01]  /*5ef0*/  IMAD.IADD R175, R109, 0x1, R100 ;  /* 0x000000016daf7824 */ /* 0x000fe200078e0264 */
[----:B------:R-:W-:Y:S01]  /*5f00*/  @P0 SEL R2, R3, R2, !P2 ;  /* 0x0000000203020207 */ /* 0x000fe20005000000 */
[----:B------:R-:W-:Y:S01]  /*5f10*/  BSSY B1, `(.L_x_104) ;  /* 0x000004f000017945 */ /* 0x000fe20003800000 */
[----:B------:R-:W-:Y:S01]  /*5f20*/  LEA R179, R76, UR48, 0x3 ;  /* 0x000000304cb37c11 */ /* 0x000fe2000f8e18ff */
[----:B------:R-:W-:Y:S01]  /*5f30*/  IMAD.MOV.U32 R101, RZ, RZ, 0x1 ;  /* 0x00000001ff657424 */ /* 0x000fe200078e00ff */
[----:B------:R-:W-:Y:S01]  /*5f40*/  @P1 LOP3.LUT R2, R2, 0x1, RZ, 0xc0, !PT ;  /* 0x0000000102021812 */ /* 0x000fe200078ec0ff */
[----:B------:R-:W-:Y:S01]  /*5f50*/  IMAD R80, R76, 0x100, R79 ;  /* 0x000001004c507824 */ /* 0x000fe200078e024f */
[----:B------:R-:W-:Y:S01]  /*5f60*/  SHF.L.U32 R0, R166, 0x1f, RZ ;  /* 0x0000001fa6007819 */ /* 0x000fe200000006ff */
[----:B------:R-:W-:Y:S01]  /*5f70*/  IMAD.MOV.U32 R87, RZ, RZ, RZ ;  /* 0x000000ffff577224 */ /* 0x000fe200078e00ff */
[----:B------:R-:W-:Y:S02]  /*5f80*/  ISETP.NE.U32.OR P5, PT, R2, 0x1, !P1 ;  /* 0x000000010200780c */ /* 0x000fe40004fa5470 */
[----:B------:R-:W-:Y:S02]  /*5f90*/  CS2R R146, SRZ ;  /* 0x0000000000927805 */ /* 0x000fe4000001ff00 */
[----:B------:R-:W-:Y:S02]  /*5fa0*/  PLOP3.LUT P2, PT, PT, PT, UP1, 0x80, 0x8 ;  /* 0x000000000008781c */ /* 0x000fe40003f4f018 */
[----:B------:R-:W-:Y:S02]  /*5fb0*/  CS2R R144, SRZ ;  /* 0x0000000000907805 */ /* 0x000fe4000001ff00 */
[----:B------:R-:W-:Y:S02]  /*5fc0*/  SEL R2, RZ, 0xffffffff, P3 ;  /* 0xffffffffff027807 */ /* 0x000fe40001800000 */
[----:B------:R-:W-:Y:S02]  /*5fd0*/  CS2R R138, SRZ ;  /* 0x00000000008a7805 */ /* 0x000fe4000001ff00 */
[----:B------:R-:W-:Y:S02]  /*5fe0*/  LOP3.LUT P3, R172, R155, 0xff, RZ, 0xc0, !PT ;  /* 0x000000ff9bac7812 */ /* 0x000fe4000786c0ff */
[----:B------:R-:W-:Y:S02]  /*5ff0*/  CS2R R136, SRZ ;  /* 0x0000000000887805 */ /* 0x000fe4000001ff00 */
[----:B------:R-:W-:Y:S02]  /*6000*/  P2R R176, PR, RZ, 0x20 ;  /* 0x00000020ffb07803 */ /* 0x000fe40000000000 */
[----:B------:R-:W-:Y:S02]  /*6010*/  CS2R R130, SRZ ;  /* 0x0000000000827805 */ /* 0x000fe4000001ff00 */
[----:B------:R-:W-:Y:S02]  /*6020*/  CS2R R128, SRZ ;  /* 0x0000000000807805 */ /* 0x000fe4000001ff00 */
[----:B------:R-:W-:Y:S02]  /*6030*/  CS2R R122, SRZ ;  /* 0x00000000007a7805 */ /* 0x000fe4000001ff00 */
[----:B------:R-:W-:Y:S02]  /*6040*/  CS2R R120, SRZ ;  /* 0x0000000000787805 */ /* 0x000fe4000001ff00 */
[----:B------:R-:W-:Y:S02]  /*6050*/  @P5 SHF.L.U32 R4, R167, 0x1f, RZ ;  /* 0x0000001fa7045819 */ /* 0x000fe400000006ff */
[----:B------:R-:W-:Y:S02]  /*6060*/  CS2R R114, SRZ ;  /* 0x0000000000727805 */ /* 0x000fe4000001ff00 */
[----:B------:R-:W-:Y:S02]  /*6070*/  @P2 SEL R2, R3, R2, !P3 ;  /* 0x0000000203022207 */ /* 0x000fe40005800000 */
[----:B------:R-:W-:Y:S01]  /*6080*/  CS2R R112, SRZ ;  /* 0x0000000000707805 */ /* 0x000fe2000001ff00 */
[----:B------:R-:W1:Y:S01]  /*6090*/  @P5 SYNCS.PHASECHK.TRANS64.TRYWAIT P1, [UR48+0x20], R4 ;  /* 0x00002004ff0055a7 */ /* 0x000e620008021130 */
[----:B------:R-:W-:Y:S02]  /*60a0*/  CS2R R106, SRZ ;  /* 0x00000000006a7805 */ /* 0x000fe4000001ff00 */
[----:B------:R-:W-:Y:S02]  /*60b0*/  LOP3.LUT R2, R2, 0x1, RZ, 0xc0, !PT ;  /* 0x0000000102027812 */ /* 0x000fe400078ec0ff */
[----:B------:R-:W-:Y:S02]  /*60c0*/  CS2R R104, SRZ ;  /* 0x0000000000687805 */ /* 0x000fe4000001ff00 */
[----:B------:R-:W-:Y:S02]  /*60d0*/  CS2R R98, SRZ ;  /* 0x0000000000627805 */ /* 0x000fe4000001ff00 */
[----:B------:R-:W-:Y:S02]  /*60e0*/  CS2R R96, SRZ ;  /* 0x0000000000607805 */ /* 0x000fe4000001ff00 */
[----:B------:R-:W-:Y:S02]  /*60f0*/  ISETP.NE.U32.AND P4, PT, R2, 0x1, PT ;  /* 0x000000010200780c */ /* 0x000fe40003f85070 */
[----:B------:R-:W-:Y:S02]  /*6100*/  CS2R R90, SRZ ;  /* 0x00000000005a7805 */ /* 0x000fe4000001ff00 */
[----:B------:R-:W-:Y:S01]  /*6110*/  CS2R R88, SRZ ;  /* 0x0000000000587805 */ /* 0x000fe2000001ff00 */
[----:B------:R-:W-:Y:S01]  /*6120*/  IMAD.IADD R177, R109, 0x1, R102 ;  /* 0x000000016db17824 */ /* 0x000fe200078e0266 */
[----:B------:R-:W-:Y:S01]  /*6130*/  P2R R103, PR, RZ, 0x10 ;  /* 0x00000010ff677803 */ /* 0x000fe20000000000 */
[----:B------:R-:W-:Y:S01]  /*6140*/  IMAD.IADD R174, R102, 0x1, R175 ;  /* 0x0000000166ae7824 */ /* 0x000fe200078e02af */
[----:B------:R3:W4:Y:S01]  /*6150*/  SYNCS.PHASECHK.TRANS64.TRYWAIT P0, [R179+URZ+0x90], R0 ;  /* 0x00009000b30075a7 */ /* 0x00072200080011ff */
[----:B-1----:R-:W-:Y:S01]  /*6160*/  @P5 SEL R101, RZ, 0x1, !P1 ;  /* 0x00000001ff655807 */ /* 0x002fe20004800000 */
[----:B---3--:R-:W-:Y:S06]  /*6170*/  @!P5 BRA `(.L_x_105) ;  /* 0x0000000000a0d947 */ /* 0x008fec0003800000 */
[----:B------:R-:W-:Y:S01]  /*6180*/  @P4 IMAD.MOV.U32 R2, RZ, RZ, -0x10 ;  /* 0xfffffff0ff024424 */ /* 0x000fe200078e00ff */
[----:B------:R-:W-:Y:S01]  /*6190*/  ISETP.NE.AND P1, PT, R101, RZ, PT ;  /* 0x000000ff6500720c */ /* 0x000fe20003f25270 */
[----:B------:R-:W-:Y:S01]  /*61a0*/  BSSY B0, `(.L_x_106) ;  /* 0x0000010000007945 */ /* 0x000fe20003800000 */
[----:B------:R-:W-:Y:S02]  /*61b0*/  ISETP.NE.U32.AND P5, PT, R161, 0x1, PT ;  /* 0x00000001a100780c */ /* 0x000fe40003fa5070 */
[----:B------:R-:W-:Y:S02]  /*61c0*/  CS2R R98, SRZ ;  /* 0x0000000000627805 */ /* 0x000fe4000001ff00 */
[----:B------:R-:W-:Y:S02]  /*61d0*/  CS2R R96, SRZ ;  /* 0x0000000000607805 */ /* 0x000fe4000001ff00 */
[----:B------:R-:W-:Y:S02]  /*61e0*/  CS2R R114, SRZ ;  /* 0x0000000000727805 */ /* 0x000fe4000001ff00 */
[----:B------:R-:W-:Y:S02]  /*61f0*/  @P4 SEL R2, R2, 0x10, !P5 ;  /* 0x0000001002024807 */ /* 0x000fe40006800000 */
[----:B------:R-:W-:Y:S02]  /*6200*/  CS2R R112, SRZ ;  /* 0x0000000000707805 */ /* 0x000fe4000001ff00 */
[----:B------:R-:W-:Y:S02]  /*6210*/  CS2R R130, SRZ ;  /* 0x0000000000827805 */ /* 0x000fe4000001ff00 */
[----:B------:R-:W-:Y:S01]  /*6220*/  CS2R R128, SRZ ;  /* 0x0000000000807805 */ /* 0x000fe2000001ff00 */
[----:B------:R-:W-:Y:S02]  /*6230*/  @P4 IMAD.IADD R7, R109, 0x1, R2 ;  /* 0x000000016d074824 */ /* 0x000fe400078e0202 */
[C---:B------:R-:W-:Y:S02]  /*6240*/  @P4 IMAD.IADD R6, R2.reuse, 0x1, R177 ;  /* 0x0000000102064824 */ /* 0x040fe400078e02b1 */
[----:B------:R-:W-:Y:S01]  /*6250*/  @P4 IMAD.IADD R5, R2, 0x1, R175 ;  /* 0x0000000102054824 */ /* 0x000fe200078e02af */
[----:B------:R-:W-:Y:S06]  /*6260*/  @P1 BRA `(.L_x_107) ;  /* 0x00000000000c1947 */ /* 0x000fec0003800000 */
[----:B------:R-:W-:Y:S04]  /*6270*/  SHF.L.U32 R4, R167, 0x1f, RZ ;  /* 0x0000001fa7047819 */ /* 0x000fe800000006ff */
[----:B------:R-:W1:Y:S02]  /*6280*/  SYNCS.PHASECHK.TRANS64.TRYWAIT P1, [UR48+0x20], R4 ;  /* 0x00002004ff0075a7 */ /* 0x000e640008021130 */
[----:B-1----:R-:W-:Y:S05]  /*6290*/  @!P1 BRA `(.L_x_108) ;  /* 0x0000005c004c9947 */ /* 0x002fea0003800000 */
.L_x_107:
[----:B------:R-:W-:Y:S05]  /*62a0*/  BSYNC B0 ;  /* 0x0000000000007941 */ /* 0x000fea0003800000 */
.L_x_106:
[----:B------:R-:W-:Y:S01]  /*62b0*/  ISETP.NE.AND P1, PT, R103, RZ, PT ;  /* 0x000000ff6700720c */ /* 0x000fe20003f25270 */
[----:B------:R-:W-:Y:S01]  /*62c0*/  IMAD.MOV.U32 R147, RZ, RZ, RZ ;  /* 0x000000ffff937224 */ /* 0x000fe200078e00ff */
[----:B------:R-:W-:Y:S02]  /*62d0*/  CS2R R144, SRZ ;  /* 0x0000000000907805 */ /* 0x000fe4000001ff00 */
[----:B------:R-:W-:Y:S02]  /*62e0*/  CS2R R90, SRZ ;  /* 0x00000000005a7805 */ /* 0x000fe4000001ff00 */
[----:B------:R-:W-:Y:S02]  /*62f0*/  CS2R R88, SRZ ;  /* 0x0000000000587805 */ /* 0x000fe4000001ff00 */
[----:B------:R-:W-:Y:S02]  /*6300*/  CS2R R106, SRZ ;  /* 0x00000000006a7805 */ /* 0x000fe4000001ff00 */
[----:B------:R-:W-:Y:S02]  /*6310*/  CS2R R104, SRZ ;  /* 0x0000000000687805 */ /* 0x000fe4000001ff00 */
[----:B------:R-:W-:Y:S02]  /*6320*/  CS2R R122, SRZ ;  /* 0x00000000007a7805 */ /* 0x000fe4000001ff00 */
[----:B------:R-:W-:Y:S02]  /*6330*/  CS2R R120, SRZ ;  /* 0x0000000000787805 */ /* 0x000fe4000001ff00 */
[----:B------:R-:W-:Y:S02]  /*6340*/  CS2R R138, SRZ ;  /* 0x00000000008a7805 */ /* 0x000fe4000001ff00 */
[----:B------:R-:W-:Y:S01]  /*6350*/  CS2R R136, SRZ ;  /* 0x0000000000887805 */ /* 0x000fe2000001ff00 */
[----:B------:R-:W-:Y:S01]  /*6360*/  IMAD.MOV.U32 R87, RZ, RZ, 0x1 ;  /* 0x00000001ff577424 */ /* 0x000fe200078e00ff */
[----:B------:R3:W1:Y:S01]  /*6370*/  @P1 LDS.128 R96, [R7+0x400] ;  /* 0x0004000007601984 */ /* 0x0006620000000c00 */
[----:B------:R-:W-:Y:S03]  /*6380*/  @P1 IMAD.IADD R2, R2, 0x1, R174 ;  /* 0x0000000102021824 */ /* 0x000fe600078e02ae */
[----:B------:R3:W1:Y:S04]  /*6390*/  @P1 LDS.128 R112, [R6+0x400] ;  /* 0x0004000006701984 */ /* 0x0006680000000c00 */
[----:B------:R3:W1:Y:S04]  /*63a0*/  @P1 LDS.128 R128, [R5+0x400] ;  /* 0x0004000005801984 */ /* 0x0006680000000c00 */
[----:B------:R3:W1:Y:S04]  /*63b0*/  @P1 LDS.128 R144, [R2+0x400] ;  /* 0x0004000002901984 */ /* 0x0006680000000c00 */
[----:B------:R3:W1:Y:S04]  /*63c0*/  @P1 LDS.128 R88, [R178+UR48+0x400] ;  /* 0x00040030b2581984 */ /* 0x0006680008000c00 */
[----:B------:R3:W1:Y:S04]  /*63d0*/  @P1 LDS.128 R104, [R177+0x400] ;  /* 0x00040000b1681984 */ /* 0x0006680000000c00 */
[----:B------:R3:W1:Y:S04]  /*63e0*/  @P1 LDS.128 R120, [R175+0x400] ;  /* 0x00040000af781984 */ /* 0x0006680000000c00 */
[----:B------:R3:W1:Y:S02]  /*63f0*/  @P1 LDS.128 R136, [R174+0x400] ;  /* 0x00040000ae881984 */ /* 0x0006640000000c00 */
.L_x_105:
[----:B------:R-:W-:Y:S05]  /*6400*/  BSYNC B1 ;  /* 0x0000000000017941 */ /* 0x000fea0003800000 */
.L_x_104:
[----:B-1----:R-:W-:Y:S04]  /*6410*/  SHF.R.U32.HI R3, RZ, 0x15, R80 ;  /* 0x00000015ff037819 */ /* 0x002fe80000011650 */
[----:B------:R-:W-:Y:S01]  /*6420*/  LOP3.LUT P1, RZ, R3, 0x3, R162, 0x48, !PT ;  /* 0x0000000303ff7812 */ /* 0x000fe200078248a2 */
[----:B------:R-:W-:Y:S01]  /*6430*/  @!UPT UIADD3 URZ, UPT, UPT, URZ, URZ, URZ ;  /* 0x000000fffffff290 */ /* 0x000fe2000fffe0ff */
[----:B----4-:R-:W-:Y:S11]  /*6440*/  @P0 BRA `(.L_x_109) ;  /* 0x0000000000080947 */ /* 0x010ff60003800000 */
[----:B------:R-:W1:Y:S02]  /*6450*/  SYNCS.PHASECHK.TRANS64.TRYWAIT P0, [R179+URZ+0x90], R0 ;  /* 0x00009000b30075a7 */ /* 0x000e6400080011ff */
[----:B-1----:R-:W-:Y:S05]  /*6460*/  @!P0 BRA `(.L_x_110) ;  /* 0x0000005800f08947 */ /* 0x002fea0003800000 */
.L_x_109:
[----:B------:R-:W-:Y:S05]  /*6470*/  @!P1 BRA `(.L_x_111) ;  /* 0x0000000000409947 */ /* 0x000fea0003800000 */
[----:B------:R-:W4:Y:S01]  /*6480*/  LDCU.64 UR8, c[0x4][0x70] ;  /* 0x01000e00ff0877ac */ /* 0x000f220008000a00 */
[----:B------:R-:W-:Y:S01]  /*6490*/  MOV R3, 0x0 ;  /* 0x0000000000037802 */ /* 0x000fe20000000f00 */
[----:B------:R-:W-:Y:S02]  /*64a0*/  HFMA2 R12, -RZ, RZ, 0, 5.9604644775390625e-08 ;  /* 0x00000001ff0c7431 */ /* 0x000fe400000001ff */
[----:B------:R-:W-:Y:S02]  /*64b0*/  IMAD.MOV.U32 R8, RZ, RZ, 0x192 ;  /* 0x00000192ff087424 */ /* 0x000fe400078e00ff */
[----:B------:R-:W-:Y:S01]  /*64c0*/  IMAD.MOV.U32 R13, RZ, RZ, RZ ;  /* 0x000000ffff0d7224 */ /* 0x000fe200078e00ff */
[----:B------:R-:W5:Y:S01]  /*64d0*/  LDCU.64 UR6, c[0x4][0x78] ;  /* 0x01000f00ff0677ac */ /* 0x000f620008000a00 */
[----:B---3--:R-:W3:Y:S01]  /*64e0*/  LDC.64 R2, c[0x4][R3] ;  /* 0x0100000003027b82 */ /* 0x008ee20000000a00 */
[----:B------:R-:W1:Y:S01]  /*64f0*/  LDCU.64 UR4, c[0x4][0x10] ;  /* 0x01000200ff0477ac */ /* 0x000e620008000a00 */
[----:B----4-:R-:W-:Y:S01]  /*6500*/  MOV R5, UR9 ;  /* 0x0000000900057c02 */ /* 0x010fe20008000f00 */
[----:B------:R-:W-:Y:S01]  /*6510*/  IMAD.U32 R4, RZ, RZ, UR8 ;  /* 0x00000008ff047e24 */ /* 0x000fe2000f8e00ff */
[----:B-----5:R-:W-:Y:S01]  /*6520*/  MOV R7, UR7 ;  /* 0x0000000700077c02 */ /* 0x020fe20008000f00 */
[----:B------:R-:W-:Y:S01]  /*6530*/  IMAD.U32 R6, RZ, RZ, UR6 ;  /* 0x00000006ff067e24 */ /* 0x000fe2000f8e00ff */
[----:B-1----:R-:W-:Y:S01]  /*6540*/  MOV R11, UR5 ;  /* 0x00000005000b7c02 */ /* 0x002fe20008000f00 */
[----:B------:R-:W-:Y:S02]  /*6550*/  IMAD.U32 R10, RZ, RZ, UR4 ;  /* 0x00000004ff0a7e24 */ /* 0x000fe4000f8e00ff */
[----:B------:R-:W-:Y:S07]  /*6560*/  LEPC R20, `(.L_x_111) ;  /* 0x000000001014794e */ /* 0x000fee0000000000 */
[----:B--23--:R-:W-:Y:S05]  /*6570*/  CALL.ABS.NOINC R2 ;  /* 0x0000000002007343 */ /* 0x00cfea0003c00000 */
.L_x_111:
[----:B------:R-:W-:Y:S05]  /*6580*/  WARPSYNC.ALL ;  /* 0x0000000000007948 */ /* 0x000fea0003800000 */
[----:B------:R-:W-:Y:S01]  /*6590*/  R2UR UR4, R80 ;  /* 0x00000000500472ca */ /* 0x000fe200000e0000 */
[--C-:B------:R-:W-:Y:S01]  /*65a0*/  HADD2.F32 R82, -RZ, R88.reuse.H0_H0 ;  /* 0x20000058ff527230 */ /* 0x100fe20000004100 */
[----:B------:R-:W-:Y:S01]  /*65b0*/  MOV R108, 0xfffffff0 ;  /* 0xfffffff0006c7802 */ /* 0x000fe20000000f00 */
[----:B------:R-:W-:Y:S01]  /*65c0*/  HADD2.F32 R83, -RZ, R88.H1_H1 ;  /* 0x30000058ff537230 */ /* 0x000fe20000004100 */
[----:B------:R-:W-:Y:S01]  /*65d0*/  ISETP.NE.U32.AND P6, PT, R161, 0x1, PT ;  /* 0x00000001a100780c */ /* 0x000fe20003fc5070 */
[----:B------:R-:W-:Y:S01]  /*65e0*/  HADD2.F32 R84, -RZ, R89.H1_H1 ;  /* 0x30000059ff547230 */ /* 0x000fe20000004100 */
[----:B------:R-:W-:Y:S01]  /*65f0*/  ISETP.NE.AND P0, PT, R170, RZ, PT ;  /* 0x000000ffaa00720c */ /* 0x000fe20003f05270 */
[--C-:B------:R-:W-:Y:S01]  /*6600*/  HADD2.F32 R85, -RZ, R107.reuse.H0_H0 ;  /* 0x2000006bff557230 */ /* 0x100fe20000004100 */
[----:B------:R-:W-:Y:S01]  /*6610*/  SEL R108, R108, 0x10, !P6 ;  /* 0x000000106c6c7807 */ /* 0x000fe20007000000 */
[----:B------:R-:W-:Y:S01]  /*6620*/  HADD2.F32 R86, -RZ, R107.H1_H1 ;  /* 0x3000006bff567230 */ /* 0x000fe20000004100 */
[----:B------:R-:W-:Y:S02]  /*6630*/  BSSY.RECONVERGENT B0, `(.L_x_112) ;  /* 0x00000fb000007945 */ /* 0x000fe40003800200 */
[----:B------:R-:W-:Y:S01]  /*6640*/  IADD3 R180, PT, PT, R109, R108, RZ ;  /* 0x0000006c6db47210 */ /* 0x000fe20007ffe0ff */
[----:B---3--:R-:W1:Y:S01]  /*6650*/  LDTM.x64 R4, tmem[UR4] ;  /* 0x00000004000479ee */ /* 0x008e620008340000 */
[C---:B------:R-:W-:Y:S02]  /*6660*/  IADD3 R181, PT, PT, R108.reuse, R177, RZ ;  /* 0x000000b16cb57210 */ /* 0x040fe40007ffe0ff */
[C---:B------:R-:W-:Y:S02]  /*6670*/  IADD3 R183, PT, PT, R108.reuse, R175, RZ ;  /* 0x000000af6cb77210 */ /* 0x040fe40007ffe0ff */
[----:B------:R-:W-:Y:S01]  /*6680*/  IADD3 R182, PT, PT, R108, R174, RZ ;  /* 0x000000ae6cb67210 */ /* 0x000fe20007ffe0ff */
[C---:B-12---:R-:W-:Y:S01]  /*6690*/  FMUL R0, R78.reuse, R4 ;  /* 0x000000044e007220 */ /* 0x046fe20000400000 */
[C---:B------:R-:W-:Y:S01]  /*66a0*/  FMUL R2, R78.reuse, R5 ;  /* 0x000000054e027220 */ /* 0x040fe20000400000 */
[C---:B------:R-:W-:Y:S01]  /*66b0*/  FMUL R3, R78.reuse, R6 ;  /* 0x000000064e037220 */ /* 0x040fe20000400000 */
[C---:B------:R-:W-:Y:S01]  /*66c0*/  FMUL R7, R78.reuse, R7 ;  /* 0x000000074e077220 */ /* 0x040fe20000400000 */
[C---:B------:R-:W-:Y:S01]  /*66d0*/  FFMA R0, R81.reuse, R82, R0 ;  /* 0x0000005251007223 */ /* 0x040fe20000000000 */
[----:B------:R-:W-:Y:S02]  /*66e0*/  HADD2.F32 R82, -RZ, R89.H0_H0 ;  /* 0x20000059ff527230 */ /* 0x000fe40000004100 */
[C---:B------:R-:W-:Y:S01]  /*66f0*/  FFMA R2, R81.reuse, R83, R2 ;  /* 0x0000005351027223 */ /* 0x040fe20000000002 */
[--C-:B------:R-:W-:Y:S02]  /*6700*/  HADD2.F32 R83, -RZ, R90.reuse.H0_H0 ;  /* 0x2000005aff537230 */ /* 0x100fe40000004100 */
[C---:B------:R-:W-:Y:S01]  /*6710*/  FMUL R4, R78.reuse, R8 ;  /* 0x000000084e047220 */ /* 0x040fe20000400000 */
[----:B------:R-:W-:Y:S01]  /*6720*/  FMUL R5, R78, R9 ;  /* 0x000000094e057220 */ /* 0x000fe20000400000 */
[C---:B------:R-:W-:Y:S01]  /*6730*/  FFMA R3, R81.reuse, R82, R3 ;  /* 0x0000005251037223 */ /* 0x040fe20000000003 */
[----:B------:R-:W-:Y:S01]  /*6740*/  HADD2.F32 R82, -RZ, R90.H1_H1 ;  /* 0x3000005aff527230 */ /* 0x000fe20000004100 */
[----:B------:R-:W-:Y:S01]  /*6750*/  F2FP.F16.F32.PACK_AB R92, R2, R0 ;  /* 0x00000000025c723e */ /* 0x000fe200000000ff */
[C---:B------:R-:W-:Y:S01]  /*6760*/  FFMA R7, R81.reuse, R84, R7 ;  /* 0x0000005451077223 */ /* 0x040fe20000000007 */
[C---:B------:R-:W-:Y:S01]  /*6770*/  FFMA R4, R81.reuse, R83, R4 ;  /* 0x0000005351047223 */ /* 0x040fe20000000004 */
[--C-:B------:R-:W-:Y:S02]  /*6780*/  HADD2.F32 R83, -RZ, R91.reuse.H0_H0 ;  /* 0x2000005bff537230 */ /* 0x100fe40000004100 */
[----:B------:R-:W-:Y:S01]  /*6790*/  FFMA R5, R81, R82, R5 ;  /* 0x0000005251057223 */ /* 0x000fe20000000005 */
[C---:B------:R-:W-:Y:S01]  /*67a0*/  FMUL R6, R78.reuse, R10 ;  /* 0x0000000a4e067220 */ /* 0x040fe20000400000 */
[----:B------:R-:W-:Y:S01]  /*67b0*/  HADD2.F32 R82, -RZ, R91.H1_H1 ;  /* 0x3000005bff527230 */ /* 0x000fe20000004100 */
[----:B------:R-:W-:Y:S01]  /*67c0*/  F2FP.F16.F32.PACK_AB R93, R7, R3 ;  /* 0x00000003075d723e */ /* 0x000fe200000000ff */
[C---:B------:R-:W-:Y:S01]  /*67d0*/  FMUL R11, R78.reuse, R11 ;  /* 0x0000000b4e0b7220 */ /* 0x040fe20000400000 */
[----:B------:R-:W-:Y:S01]  /*67e0*/  F2FP.F16.F32.PACK_AB R94, R5, R4 ;  /* 0x00000004055e723e */ /* 0x000fe200000000ff */
[C---:B------:R-:W-:Y:S01]  /*67f0*/  FFMA R6, R81.reuse, R83, R6 ;  /* 0x0000005351067223 */ /* 0x040fe20000000006 */
[C---:B------:R-:W-:Y:S01]  /*6800*/  FMUL R8, R78.reuse, R12 ;  /* 0x0000000c4e087220 */ /* 0x040fe20000400000 */
[----:B------:R-:W-:Y:S01]  /*6810*/  FFMA R11, R81, R82, R11 ;  /* 0x00000052510b7223 */ /* 0x000fe2000000000b */
[--C-:B------:R-:W-:Y:S02]  /*6820*/  HADD2.F32 R82, -RZ, R96.reuse.H0_H0 ;  /* 0x20000060ff527230 */ /* 0x100fe40000004100 */
[C---:B------:R-:W-:Y:S01]  /*6830*/  FMUL R9, R78.reuse, R13 ;  /* 0x0000000d4e097220 */ /* 0x040fe20000400000 */
[----:B------:R-:W-:Y:S02]  /*6840*/  HADD2.F32 R84, -RZ, R96.H1_H1 ;  /* 0x30000060ff547230 */ /* 0x000fe40000004100 */
[C---:B------:R-:W-:Y:S01]  /*6850*/  FMUL R10, R78.reuse, R14 ;  /* 0x0000000e4e0a7220 */ /* 0x040fe20000400000 */
[--C-:B------:R-:W-:Y:S01]  /*6860*/  HADD2.F32 R83, -RZ, R97.reuse.H0_H0 ;  /* 0x20000061ff537230 */ /* 0x100fe20000004100 */
[----:B------:R-:W-:Y:S01]  /*6870*/  F2FP.F16.F32.PACK_AB R95, R11, R6 ;  /* 0x000000060b5f723e */ /* 0x000fe200000000ff */
[C---:B------:R-:W-:Y:S01]  /*6880*/  FFMA R8, R81.reuse, R82, R8 ;  /* 0x0000005251087223 */ /* 0x040fe20000000008 */
[----:B------:R-:W-:Y:S02]  /*6890*/  HADD2.F32 R82, -RZ, R97.H1_H1 ;  /* 0x30000061ff527230 */ /* 0x000fe40000004100 */
[C---:B------:R-:W-:Y:S01]  /*68a0*/  FFMA R9, R81.reuse, R84, R9 ;  /* 0x0000005451097223 */ /* 0x040fe20000000009 */
[----:B------:R-:W-:Y:S01]  /*68b0*/  FFMA R10, R81, R83, R10 ;  /* 0x00000053510a7223 */ /* 0x000fe2000000000a */
[----:B------:R1:W-:Y:S01]  /*68c0*/  STS.128 [R178+UR48+0x400], R92 ;  /* 0x0004005cb2007988 */ /* 0x0003e20008000c30 */
[C---:B------:R-:W-:Y:S01]  /*68d0*/  FMUL R15, R78.reuse, R15 ;  /* 0x0000000f4e0f7220 */ /* 0x040fe20000400000 */
[--C-:B------:R-:W-:Y:S01]  /*68e0*/  HADD2.F32 R83, -RZ, R98.reuse.H0_H0 ;  /* 0x20000062ff537230 */ /* 0x100fe20000004100 */
[----:B------:R-:W-:Y:S01]  /*68f0*/  F2FP.F16.F32.PACK_AB R116, R9, R8 ;  /* 0x000000080974723e */ /* 0x000fe200000000ff */
[----:B------:R-:W-:Y:S02]  /*6900*/  HADD2.F32 R84, -RZ, R98.H1_H1 ;  /* 0x30000062ff547230 */ /* 0x000fe40000004100 */
[----:B------:R-:W-:Y:S01]  /*6910*/  FFMA R15, R81, R82, R15 ;  /* 0x00000052510f7223 */ /* 0x000fe2000000000f */
[C---:B------:R-:W-:Y:S01]  /*6920*/  FMUL R12, R78.reuse, R16 ;  /* 0x000000104e0c7220 */ /* 0x040fe20000400000 */
[C---:B------:R-:W-:Y:S01]  /*6930*/  FMUL R13, R78.reuse, R17 ;  /* 0x000000114e0d7220 */ /* 0x040fe20000400000 */
[--C-:B------:R-:W-:Y:S02]  /*6940*/  HADD2.F32 R82, -RZ, R99.reuse.H0_H0 ;  /* 0x20000063ff527230 */ /* 0x100fe40000004100 */
[C---:B------:R-:W-:Y:S01]  /*6950*/  FMUL R14, R78.reuse, R18 ;  /* 0x000000124e0e7220 */ /* 0x040fe20000400000 */
[----:B------:R-:W-:Y:S01]  /*6960*/  F2FP.F16.F32.PACK_AB R117, R15, R10 ;  /* 0x0000000a0f75723e */ /* 0x000fe200000000ff */
[C---:B------:R-:W-:Y:S01]  /*6970*/  FFMA R12, R81.reuse, R83, R12 ;  /* 0x00000053510c7223 */ /* 0x040fe2000000000c */
[C---:B------:R-:W-:Y:S01]  /*6980*/  FFMA R13, R81.reuse, R84, R13 ;  /* 0x00000054510d7223 */ /* 0x040fe2000000000d */
[----:B------:R-:W-:Y:S01]  /*6990*/  FFMA R14, R81, R82, R14 ;  /* 0x00000052510e7223 */ /* 0x000fe2000000000e */
[----:B------:R-:W-:Y:S02]  /*69a0*/  HADD2.F32 R84, -RZ, R99.H1_H1 ;  /* 0x30000063ff547230 */ /* 0x000fe40000004100 */
[C---:B------:R-:W-:Y:S01]  /*69b0*/  FMUL R19, R78.reuse, R19 ;  /* 0x000000134e137220 */ /* 0x040fe20000400000 */
[--C-:B------:R-:W-:Y:S01]  /*69c0*/  HADD2.F32 R82, -RZ, R104.reuse.H0_H0 ;  /* 0x20000068ff527230 */ /* 0x100fe20000004100 */
[----:B------:R-:W-:Y:S01]  /*69d0*/  F2FP.F16.F32.PACK_AB R118, R13, R12 ;  /* 0x0000000c0d76723e */ /* 0x000fe200000000ff */
[C---:B------:R-:W-:Y:S01]  /*69e0*/  FMUL R16, R78.reuse, R20 ;  /* 0x000000144e107220 */ /* 0x040fe20000400000 */
[C---:B------:R-:W-:Y:S01]  /*69f0*/  FFMA R19, R81.reuse, R84, R19 ;  /* 0x0000005451137223 */ /* 0x040fe20000000013 */
[----:B------:R-:W-:Y:S02]  /*6a00*/  HADD2.F32 R84, -RZ, R104.H1_H1 ;  /* 0x30000068ff547230 */ /* 0x000fe40000004100 */
[C---:B------:R-:W-:Y:S01]  /*6a10*/  FMUL R17, R78.reuse, R21 ;  /* 0x000000154e117220 */ /* 0x040fe20000400000 */
[----:B------:R-:W-:Y:S01]  /*6a20*/  FFMA R16, R81, R82, R16 ;  /* 0x0000005251107223 */ /* 0x000fe20000000010 */
[--C-:B------:R-:W-:Y:S01]  /*6a30*/  HADD2.F32 R82, -RZ, R105.reuse.H0_H0 ;  /* 0x20000069ff527230 */ /* 0x100fe20000004100 */
[----:B------:R-:W-:Y:S01]  /*6a40*/  F2FP.F16.F32.PACK_AB R119, R19, R14 ;  /* 0x0000000e1377723e */ /* 0x000fe200000000ff */
[----:B------:R-:W-:Y:S01]  /*6a50*/  FFMA R17, R81, R84, R17 ;  /* 0x0000005451117223 */ /* 0x000fe20000000011 */
[C---:B------:R-:W-:Y:S01]  /*6a60*/  FMUL R18, R78.reuse, R22 ;  /* 0x000000164e127220 */ /* 0x040fe20000400000 */
[C---:B------:R-:W-:Y:S01]  /*6a70*/  FMUL R23, R78.reuse, R23 ;  /* 0x000000174e177220 */ /* 0x040fe20000400000 */
[--C-:B------:R-:W-:Y:S01]  /*6a80*/  HADD2.F32 R83, -RZ, R106.reuse.H0_H0 ;  /* 0x2000006aff537230 */ /* 0x100fe20000004100 */
[----:B------:R2:W-:Y:S01]  /*6a90*/  STS.128 [R180+0x400], R116 ;  /* 0x00040074b4007388 */ /* 0x0005e20000000c00 */
[----:B------:R-:W-:Y:S01]  /*6aa0*/  F2FP.F16.F32.PACK_AB R124, R17, R16 ;  /* 0x00000010117c723e */ /* 0x000fe200000000ff */
[C---:B------:R-:W-:Y:S01]  /*6ab0*/  FFMA R18, R81.reuse, R82, R18 ;  /* 0x0000005251127223 */ /* 0x040fe20000000012 */
[----:B------:R-:W-:Y:S02]  /*6ac0*/  HADD2.F32 R82, -RZ, R105.H1_H1 ;  /* 0x30000069ff527230 */ /* 0x000fe40000004100 */
[C---:B------:R-:W-:Y:S01]  /*6ad0*/  FMUL R20, R78.reuse, R24 ;  /* 0x000000184e147220 */ /* 0x040fe20000400000 */
[----:B------:R-:W-:Y:S02]  /*6ae0*/  HADD2.F32 R84, -RZ, R106.H1_H1 ;  /* 0x3000006aff547230 */ /* 0x000fe40000004100 */
[C---:B------:R-:W-:Y:S01]  /*6af0*/  FMUL R21, R78.reuse, R25 ;  /* 0x000000194e157220 */ /* 0x040fe20000400000 */
[C---:B------:R-:W-:Y:S01]  /*6b00*/  FMUL R22, R78.reuse, R26 ;  /* 0x0000001a4e167220 */ /* 0x040fe20000400000 */
[C---:B------:R-:W-:Y:S01]  /*6b10*/  FFMA R23, R81.reuse, R82, R23 ;  /* 0x0000005251177223 */ /* 0x040fe20000000017 */
[C---:B------:R-:W-:Y:S01]  /*6b20*/  FFMA R20, R81.reuse, R83, R20 ;  /* 0x0000005351147223 */ /* 0x040fe20000000014 */
[C---:B------:R-:W-:Y:S01]  /*6b30*/  FFMA R21, R81.reuse, R84, R21 ;  /* 0x0000005451157223 */ /* 0x040fe20000000015 */
[----:B------:R-:W-:Y:S01]  /*6b40*/  FFMA R22, R81, R85, R22 ;  /* 0x0000005551167223 */ /* 0x000fe20000000016 */
[C---:B------:R-:W-:Y:S01]  /*6b50*/  FMUL R27, R78.reuse, R27 ;  /* 0x0000001b4e1b7220 */ /* 0x040fe20000400000 */
[--C-:B------:R-:W-:Y:S01]  /*6b60*/  HADD2.F32 R82, -RZ, R112.reuse.H0_H0 ;  /* 0x20000070ff527230 */ /* 0x100fe20000004100 */
[----:B------:R-:W-:Y:S01]  /*6b70*/  F2FP.F16.F32.PACK_AB R125, R23, R18 ;  /* 0x00000012177d723e */ /* 0x000fe200000000ff */
[C---:B------:R-:W-:Y:S01]  /*6b80*/  FMUL R24, R78.reuse, R28 ;  /* 0x0000001c4e187220 */ /* 0x040fe20000400000 */
[----:B------:R-:W-:Y:S01]  /*6b90*/  F2FP.F16.F32.PACK_AB R126, R21, R20 ;  /* 0x00000014157e723e */ /* 0x000fe200000000ff */
[C---:B------:R-:W-:Y:S01]  /*6ba0*/  FFMA R27, R81.reuse, R86, R27 ;  /* 0x00000056511b7223 */ /* 0x040fe2000000001b */
[----:B------:R-:W-:Y:S02]  /*6bb0*/  HADD2.F32 R84, -RZ, R112.H1_H1 ;  /* 0x30000070ff547230 */ /* 0x000fe40000004100 */
[----:B------:R-:W-:Y:S01]  /*6bc0*/  FFMA R24, R81, R82, R24 ;  /* 0x0000005251187223 */ /* 0x000fe20000000018 */
[C---:B------:R-:W-:Y:S01]  /*6bd0*/  FMUL R25, R78.reuse, R29 ;  /* 0x0000001d4e197220 */ /* 0x040fe20000400000 */
[--C-:B------:R-:W-:Y:S01]  /*6be0*/  HADD2.F32 R83, -RZ, R113.reuse.H0_H0 ;  /* 0x20000071ff537230 */ /* 0x100fe20000004100 */
[----:B------:R-:W-:Y:S01]  /*6bf0*/  F2FP.F16.F32.PACK_AB R127, R27, R22 ;  /* 0x000000161b7f723e */ /* 0x000fe200000000ff */
[C---:B------:R-:W-:Y:S01]  /*6c00*/  FMUL R26, R78.reuse, R30 ;  /* 0x0000001e4e1a7220 */ /* 0x040fe20000400000 */
[----:B------:R-:W-:Y:S02]  /*6c10*/  HADD2.F32 R82, -RZ, R113.H1_H1 ;  /* 0x30000071ff527230 */ /* 0x000fe40000004100 */
[C---:B------:R-:W-:Y:S01]  /*6c20*/  FFMA R25, R81.reuse, R84, R25 ;  /* 0x0000005451197223 */ /* 0x040fe20000000019 */
[C---:B------:R-:W-:Y:S01]  /*6c30*/  FMUL R31, R78.reuse, R31 ;  /* 0x0000001f4e1f7220 */ /* 0x040fe20000400000 */
[----:B------:R3:W-:Y:S01]  /*6c40*/  STS.128 [R177+0x400], R124 ;  /* 0x0004007cb1007388 */ /* 0x0007e20000000c00 */
[----:B------:R-:W-:Y:S01]  /*6c50*/  FFMA R26, R81, R83, R26 ;  /* 0x00000053511a7223 */ /* 0x000fe2000000001a */
[--C-:B------:R-:W-:Y:S01]  /*6c60*/  HADD2.F32 R83, -RZ, R114.reuse.H0_H0 ;  /* 0x20000072ff537230 */ /* 0x100fe20000004100 */
[----:B-1----:R-:W-:Y:S01]  /*6c70*/  F2FP.F16.F32.PACK_AB R92, R25, R24 ;  /* 0x00000018195c723e */ /* 0x002fe200000000ff */
[----:B------:R-:W-:Y:S01]  /*6c80*/  FFMA R31, R81, R82, R31 ;  /* 0x00000052511f7223 */ /* 0x000fe2000000001f */
[C---:B------:R-:W-:Y:S01]  /*6c90*/  FMUL R28, R78.reuse, R32 ;  /* 0x000000204e1c7220 */ /* 0x040fe20000400000 */
[----:B------:R-:W-:Y:S02]  /*6ca0*/  HADD2.F32 R82, -RZ, R114.H1_H1 ;  /* 0x30000072ff527230 */ /* 0x000fe40000004100 */
[C---:B------:R-:W-:Y:S01]  /*6cb0*/  FMUL R29, R78.reuse, R33 ;  /* 0x000000214e1d7220 */ /* 0x040fe20000400000 */
[--C-:B------:R-:W-:Y:S01]  /*6cc0*/  HADD2.F32 R85, -RZ, R115.reuse.H0_H0 ;  /* 0x20000073ff557230 */ /* 0x100fe20000004100 */
[----:B------:R-:W-:Y:S01]  /*6cd0*/  F2FP.F16.F32.PACK_AB R93, R31, R26 ;  /* 0x0000001a1f5d723e */ /* 0x000fe200000000ff */
[C---:B------:R-:W-:Y:S01]  /*6ce0*/  FFMA R28, R81.reuse, R83, R28 ;  /* 0x00000053511c7223 */ /* 0x040fe2000000001c */
        /* <DEDUP_REMOVED lines=16> */
[----:B------:R-:W-:Y:S01]  /*6df0*/  HADD2.F32 R82, -RZ, R121.H1_H1 ;  /* 0x30000079ff527230 */ /* 0x000fe20000004100 */
[----:B------:R1:W-:Y:S01]  /*6e00*/  STS.128 [R181+0x400], R92 ;  /* 0x0004005cb5007388 */ /* 0x0003e20000000c00 */
[C---:B------:R-:W-:Y:S01]  /*6e10*/  FMUL R39, R78.reuse, R39 ;  /* 0x000000274e277220 */ /* 0x040fe20000400000 */
[----:B--2---:R-:W-:Y:S01]  /*6e20*/  F2FP.F16.F32.PACK_AB R116, R33, R32 ;  /* 0x000000202174723e */ /* 0x004fe200000000ff */
[C---:B------:R-:W-:Y:S01]  /*6e30*/  FFMA R34, R81.reuse, R83, R34 ;  /* 0x0000005351227223 */ /* 0x040fe20000000022 */
[--C-:B------:R-:W-:Y:S02]  /*6e40*/  HADD2.F32 R83, -RZ, R122.reuse.H0_H0 ;  /* 0x2000007aff537230 */ /* 0x100fe40000004100 */
        /* <DEDUP_REMOVED lines=26> */
[----:B---3--:R-:W-:Y:S01]  /*6ff0*/  F2FP.F16.F32.PACK_AB R124, R41, R40 ;  /* 0x00000028297c723e */ /* 0x008fe200000000ff */
        /* <DEDUP_REMOVED lines=9> */
[C---:B------:R-:W-:Y:S01]  /*7090*/  FFMA R45, R81.reuse, R84, R45 ;  /* 0x00000054512d7223 */ /* 0x040fe2000000002d */
[C---:B------:R-:W-:Y:S01]  /*70a0*/  FMUL R46, R78.reuse, R50 ;  /* 0x000000324e2e7220 */ /* 0x040fe20000400000 */
[----:B------:R-:W-:Y:S02]  /*70b0*/  HADD2.F32 R82, -RZ, R131.H1_H1 ;  /* 0x30000083ff527230 */ /* 0x000fe40000004100 */
[C---:B------:R-:W-:Y:S01]  /*70c0*/  FMUL R51, R78.reuse, R51 ;  /* 0x000000334e337220 */ /* 0x040fe20000400000 */
[C---:B------:R-:W-:Y:S01]  /*70d0*/  FMUL R48, R78.reuse, R52 ;  /* 0x000000344e307220 */ /* 0x040fe20000400000 */
[C---:B------:R-:W-:Y:S01]  /*70e0*/  FFMA R46, R81.reuse, R83, R46 ;  /* 0x00000053512e7223 */ /* 0x040fe2000000002e */
[--C-:B------:R-:W-:Y:S02]  /*70f0*/  HADD2.F32 R83, -RZ, R136.reuse.H0_H0 ;  /* 0x20000088ff537230 */ /* 0x100fe40000004100 */
[C---:B------:R-:W-:Y:S01]  /*7100*/  FFMA R51, R81.reuse, R82, R51 ;  /* 0x0000005251337223 */ /* 0x040fe20000000033 */
[----:B------:R-:W-:Y:S02]  /*7110*/  HADD2.F32 R84, -RZ, R136.H1_H1 ;  /* 0x30000088ff547230 */ /* 0x000fe40000004100 */
[C---:B------:R-:W-:Y:S01]  /*7120*/  FMUL R49, R78.reuse, R53 ;  /* 0x000000354e317220 */ /* 0x040fe20000400000 */
[--C-:B------:R-:W-:Y:S02]  /*7130*/  HADD2.F32 R85, -RZ, R137.reuse.H0_H0 ;  /* 0x20000089ff557230 */ /* 0x100fe40000004100 */
[C---:B------:R-:W-:Y:S01]  /*7140*/  FMUL R50, R78.reuse, R54 ;  /* 0x000000364e327220 */ /* 0x040fe20000400000 */
[----:B------:R-:W-:Y:S02]  /*7150*/  HADD2.F32 R82, -RZ, R137.H1_H1 ;  /* 0x30000089ff527230 */ /* 0x000fe40000004100 */
[C---:B------:R-:W-:Y:S01]  /*7160*/  FMUL R55, R78.reuse, R55 ;  /* 0x000000374e377220 */ /* 0x040fe20000400000 */
[C---:B------:R-:W-:Y:S01]  /*7170*/  FFMA R48, R81.reuse, R83, R48 ;  /* 0x0000005351307223 */ /* 0x040fe20000000030 */
[C---:B------:R-:W-:Y:S01]  /*7180*/  FFMA R49, R81.reuse, R84, R49 ;  /* 0x0000005451317223 */ /* 0x040fe20000000031 */
[C---:B------:R-:W-:Y:S01]  /*7190*/  FFMA R50, R81.reuse, R85, R50 ;  /* 0x0000005551327223 */ /* 0x040fe20000000032 */
[C---:B------:R-:W-:Y:S01]  /*71a0*/  FFMA R55, R81.reuse, R82, R55 ;  /* 0x0000005251377223 */ /* 0x040fe20000000037 */
[--C-:B------:R-:W-:Y:S02]  /*71b0*/  HADD2.F32 R83, -RZ, R138.reuse.H0_H0 ;  /* 0x2000008aff537230 */ /* 0x100fe40000004100 */
[C---:B------:R-:W-:Y:S01]  /*71c0*/  FMUL R52, R78.reuse, R56 ;  /* 0x000000384e347220 */ /* 0x040fe20000400000 */
        /* <DEDUP_REMOVED lines=9> */
[----:B------:R-:W-:Y:S01]  /*7260*/  FFMA R59, R81, R84, R59 ;  /* 0x00000054513b7223 */ /* 0x000fe2000000003b */
[--C-:B------:R-:W-:Y:S02]  /*7270*/  HADD2.F32 R82, -RZ, R144.reuse.H0_H0 ;  /* 0x20000090ff527230 */ /* 0x100fe40000004100 */
[C---:B------:R-:W-:Y:S01]  /*7280*/  FMUL R56, R78.reuse, R60 ;  /* 0x0000003c4e387220 */ /* 0x040fe20000400000 */
[----:B------:R-:W-:Y:S02]  /*7290*/  HADD2.F32 R84, -RZ, R144.H1_H1 ;  /* 0x30000090ff547230 */ /* 0x000fe40000004100 */
[C---:B------:R-:W-:Y:S01]  /*72a0*/  FMUL R57, R78.reuse, R61 ;  /* 0x0000003d4e397220 */ /* 0x040fe20000400000 */
[--C-:B------:R-:W-:Y:S02]  /*72b0*/  HADD2.F32 R83, -RZ, R145.reuse.H0_H0 ;  /* 0x20000091ff537230 */ /* 0x100fe40000004100 */
[C---:B------:R-:W-:Y:S01]  /*72c0*/  FMUL R58, R78.reuse, R62 ;  /* 0x0000003e4e3a7220 */ /* 0x040fe20000400000 */
[----:B------:R-:W-:Y:S01]  /*72d0*/  F2FP.F16.F32.PACK_AB R126, R45, R44 ;  /* 0x0000002c2d7e723e */ /* 0x000fe200000000ff */
[----:B------:R-:W-:Y:S01]  /*72e0*/  FFMA R56, R81, R82, R56 ;  /* 0x0000005251387223 */ /* 0x000fe20000000038 */
[----:B------:R-:W-:Y:S01]  /*72f0*/  F2FP.F16.F32.PACK_AB R127, R51, R46 ;  /* 0x0000002e337f723e */ /* 0x000fe200000000ff */
[C---:B------:R-:W-:Y:S01]  /*7300*/  FFMA R57, R81.reuse, R84, R57 ;  /* 0x0000005451397223 */ /* 0x040fe20000000039 */
[C---:B------:R-:W-:Y:S01]  /*7310*/  FFMA R58, R81.reuse, R83, R58 ;  /* 0x00000053513a7223 */ /* 0x040fe2000000003a */
[----:B------:R-:W-:Y:S02]  /*7320*/  HADD2.F32 R82, -RZ, R145.H1_H1 ;  /* 0x30000091ff527230 */ /* 0x000fe40000004100 */
[C---:B------:R-:W-:Y:S01]  /*7330*/  FMUL R63, R78.reuse, R63 ;  /* 0x0000003f4e3f7220 */ /* 0x040fe20000400000 */
[----:B------:R1:W-:Y:S01]  /*7340*/  STS.128 [R183+0x400], R124 ;  /* 0x0004007cb7007388 */ /* 0x0003e20000000c00 */
[--C-:B------:R-:W-:Y:S02]  /*7350*/  HADD2.F32 R83, -RZ, R146.reuse.H0_H0 ;  /* 0x20000092ff537230 */ /* 0x100fe40000004100 */
[C---:B------:R-:W-:Y:S01]  /*7360*/  FMUL R60, R78.reuse, R64 ;  /* 0x000000404e3c7220 */ /* 0x040fe20000400000 */
[----:B------:R-:W-:Y:S02]  /*7370*/  HADD2.F32 R84, -RZ, R146.H1_H1 ;  /* 0x30000092ff547230 */ /* 0x000fe40000004100 */
[C---:B------:R-:W-:Y:S01]  /*7380*/  FMUL R61, R78.reuse, R65 ;  /* 0x000000414e3d7220 */ /* 0x040fe20000400000 */
[--C-:B------:R-:W-:Y:S02]  /*7390*/  HADD2.F32 R85, -RZ, R147.reuse.H0_H0 ;  /* 0x20000093ff557230 */ /* 0x100fe40000004100 */
[C---:B------:R-:W-:Y:S01]  /*73a0*/  FMUL R62, R78.reuse, R66 ;  /* 0x000000424e3e7220 */ /* 0x040fe20000400000 */
[----:B------:R-:W-:Y:S02]  /*73b0*/  HADD2.F32 R86, -RZ, R147.H1_H1 ;  /* 0x30000093ff567230 */ /* 0x000fe40000004100 */
[----:B------:R-:W-:Y:S01]  /*73c0*/  FFMA R63, R81, R82, R63 ;  /* 0x00000052513f7223 */ /* 0x000fe2000000003f */
[----:B------:R-:W-:Y:S01]  /*73d0*/  FMUL R67, R78, R67 ;  /* 0x000000434e437220 */ /* 0x000fe20000400000 */
[----:B------:R-:W-:Y:S01]  /*73e0*/  F2FP.F16.F32.PACK_AB R132, R49, R48 ;  /* 0x000000303184723e */ /* 0x000fe200000000ff */
[----:B------:R-:W-:Y:S01]  /*73f0*/  FFMA R60, R81, R83, R60 ;  /* 0x00000053513c7223 */ /* 0x000fe2000000003c */
[----:B------:R-:W-:Y:S01]  /*7400*/  F2FP.F16.F32.PACK_AB R133, R55, R50 ;  /* 0x000000323785723e */ /* 0x000fe200000000ff */
[----:B------:R-:W-:Y:S01]  /*7410*/  FFMA R61, R81, R84, R61 ;  /* 0x00000054513d7223 */ /* 0x000fe2000000003d */
[----:B------:R-:W-:Y:S01]  /*7420*/  F2FP.F16.F32.PACK_AB R134, R53, R52 ;  /* 0x000000343586723e */ /* 0x000fe200000000ff */
[----:B------:R-:W-:Y:S01]  /*7430*/  FFMA R62, R81, R85, R62 ;  /* 0x00000055513e7223 */ /* 0x000fe2000000003e */
[----:B------:R-:W-:Y:S01]  /*7440*/  F2FP.F16.F32.PACK_AB R135, R59, R54 ;  /* 0x000000363b87723e */ /* 0x000fe200000000ff */
[----:B------:R-:W-:Y:S01]  /*7450*/  FFMA R67, R81, R86, R67 ;  /* 0x0000005651437223 */ /* 0x000fe20000000043 */
[----:B------:R-:W-:Y:S02]  /*7460*/  F2FP.F16.F32.PACK_AB R140, R57, R56 ;  /* 0x00000038398c723e */ /* 0x000fe400000000ff */
[----:B------:R-:W-:Y:S01]  /*7470*/  F2FP.F16.F32.PACK_AB R141, R63, R58 ;  /* 0x0000003a3f8d723e */ /* 0x000fe200000000ff */
[----:B------:R1:W-:Y:S01]  /*7480*/  STS.128 [R174+0x400], R132 ;  /* 0x00040084ae007388 */ /* 0x0003e20000000c00 */
[----:B------:R-:W-:Y:S02]  /*7490*/  F2FP.F16.F32.PACK_AB R142, R61, R60 ;  /* 0x0000003c3d8e723e */ /* 0x000fe400000000ff */
[----:B------:R-:W-:Y:S05]  /*74a0*/  F2FP.F16.F32.PACK_AB R143, R67, R62 ;  /* 0x0000003e438f723e */ /* 0x000fea00000000ff */
[----:B------:R1:W-:Y:S01]  /*74b0*/  STS.128 [R182+0x400], R140 ;  /* 0x0004008cb6007388 */ /* 0x0003e20000000c00 */
[----:B------:R-:W-:Y:S01]  /*74c0*/  @!PT LDS RZ, [RZ] ;  /* 0x00000000fffff984 */ /* 0x000fe20000000800 */
[----:B------:R-:W-:Y:S01]  /*74d0*/  @!PT LDS RZ, [RZ] ;  /* 0x00000000fffff984 */ /* 0x000fe20000000800 */
[----:B------:R-:W-:Y:S01]  /*74e0*/  @!PT LDS RZ, [RZ] ;  /* 0x00000000fffff984 */ /* 0x000fe20000000800 */
[----:B------:R-:W-:Y:S01]  /*74f0*/  @!PT LDS RZ, [RZ] ;  /* 0x00000000fffff984 */ /* 0x000fe20000000800 */
[----:B------:R2:W-:Y:S07]  /*7500*/  MEMBAR.ALL.CTA ;  /* 0x0000000000007992 */ /* 0x0005ee0000008000 */
[----:B--2---:R-:W2:Y:S02]  /*7510*/  FENCE.VIEW.ASYNC.S ;  /* 0x00000000000073c6 */ /* 0x004ea40000000000 */
[----:B--2---:R-:W-:Y:S06]  /*7520*/  BAR.SYNC.DEFER_BLOCKING 0x1, 0x80 ;  /* 0x0042000000007b1d */ /* 0x004fec0000010000 */
[----:B------:R-:W-:Y:S05]  /*7530*/  @P0 BRA `(.L_x_113) ;  /* 0x0000000000280947 */ /* 0x000fea0003800000 */
[----:B------:R-:W-:Y:S02]  /*7540*/  UIADD3 UR4, UPT, UPT, UR48, 0x400, URZ ;  /* 0x0000040030047890 */ /* 0x000fe4000fffe0ff */
[----:B------:R-:W-:Y:S01]  /*7550*/  UIADD3 UR6, UP0, UPT, UR52, 0x680, URZ ;  /* 0x0000068034067890 */ /* 0x000fe2000ff1e0ff */
[----:B------:R-:W-:Y:S03]  /*7560*/  UMOV UR43, UR36 ;  /* 0x00000024002b7c82 */ /* 0x000fe60008000000 */
[----:B------:R-:W-:Y:S01]  /*7570*/  MOV R163, UR4 ;  /* 0x0000000400a37c02 */ /* 0x000fe20008000f00 */
[----:B------:R-:W-:Y:S03]  /*7580*/  UIADD3.X UR7, UPT, UPT, URZ, UR53, URZ, UP0, !UPT ;  /* 0x00000035ff077290 */ /* 0x000fe600087fe4ff */
[----:B------:R-:W-:Y:S11]  /*7590*/  R2UR UR40, R163 ;  /* 0x00000000a32872ca */ /* 0x000ff600000e0000 */
[----:B------:R-:W-:Y:S02]  /*75a0*/  @!UPT UIADD3 URZ, UPT, UPT, URZ, URZ, URZ ;  /* 0x000000fffffff290 */ /* 0x000fe4000fffe0ff */
[----:B------:R2:W-:Y:S01]  /*75b0*/  UTMASTG.3D [UR40], [UR6] ;  /* 0x00000028060073b5 */ /* 0x0005e20008010000 */
[----:B------:R0:W-:Y:S01]  /*75c0*/  UTMACMDFLUSH ;  /* 0x00000000000079b7 */ /* 0x0001e20000000000 */
[----:B--2---:R-:W-:Y:S04]  /*75d0*/  DEPBAR.LE SB0, 0x1 ;  /* 0x000080400000791a */ /* 0x004fe80000000000 */
.L_x_113:
[----:B------:R-:W-:Y:S05]  /*75e0*/  BSYNC.RECONVERGENT B0 ;  /* 0x0000000000007941 */ /* 0x000fea0003800200 */
.L_x_112:
[----:B------:R-:W-:Y:S01]  /*75f0*/  BAR.SYNC.DEFER_BLOCKING 0x1, 0x80 ;  /* 0x0042000000007b1d */ /* 0x000fe20000010000 */
[----:B------:R-:W-:Y:S01]  /*7600*/  ISETP.NE.AND P1, PT, R176, RZ, PT ;  /* 0x000000ffb000720c */ /* 0x000fe20003f25270 */
[----:B------:R-:W-:Y:S01]  /*7610*/  UISETP.NE.AND UP0, UPT, UR49, URZ, UPT ;  /* 0x000000ff3100728c */ /* 0x000fe2000bf05270 */
[----:B------:R-:W-:Y:S11]  /*7620*/  LEA R3, R87, UR48, 0x3 ;  /* 0x0000003057037c11 */ /* 0x000ff6000f8e18ff */
[----:B------:R-:W-:Y:S01]  /*7630*/  @P1 SHF.L.U32 R2, R167, 0x1f, RZ ;  /* 0x0000001fa7021819 */ /* 0x000fe200000006ff */
[----:B------:R-:W-:Y:S06]  /*7640*/  BRA.U !UP0, `(.L_x_114) ;  /* 0x0000000108247547 */ /* 0x000fec000b800000 */
[----:B------:R-:W-:Y:S01]  /*7650*/  IMAD.U32 R5, RZ, RZ, UR51 ;  /* 0x00000033ff057e24 */ /* 0x000fe2000f8e00ff */
[----:B------:R-:W-:Y:S01]  /*7660*/  MOV R0, UR37 ;  /* 0x0000002500007c02 */ /* 0x000fe20008000f00 */
[----:B------:R-:W-:Y:S03]  /*7670*/  UIADD3 UR51, UPT, UPT, UR51, 0x1, URZ ;  /* 0x0000000133337890 */ /* 0x000fe6000fffe0ff */
[----:B------:R-:W-:Y:S01]  /*7680*/  @P1 LEA R5, R5, UR48, 0x3 ;  /* 0x0000003005051c11 */ /* 0x000fe2000f8e18ff */
[----:B------:R-:W-:Y:S04]  /*7690*/  UISETP.NE.AND UP0, UPT, UR51, 0x4, UPT ;  /* 0x000000043300788c */ /* 0x000fe8000bf05270 */
[----:B------:R-:W-:Y:S01]  /*76a0*/  @P1 VIADD R5, R5, 0x40 ;  /* 0x0000004005051836 */ /* 0x000fe20000000000 */
[----:B------:R-:W-:Y:S04]  /*76b0*/  USEL UR51, UR51, URZ, UP0 ;  /* 0x000000ff33337287 */ /* 0x000fe80008000000 */
[----:B------:R-:W-:Y:S04]  /*76c0*/  @P1 PRMT R0, R0, 0x654, R5 ;  /* 0x0000065400001816 */ /* 0x000fe80000000005 */
[----:B------:R2:W-:Y:S04]  /*76d0*/  @P1 SYNCS.ARRIVE.TRANS64.RED.A1T0 RZ, [R0+URZ], RZ ;  /* 0x000000ff00ff19a7 */ /* 0x0005e800081004ff */
.L_x_114:
[----:B------:R-:W3:Y:S01]  /*76e0*/  @P1 SYNCS.PHASECHK.TRANS64.TRYWAIT P0, [R3+URZ+0x20], R2 ;  /* 0x00002002030015a7 */ /* 0x000ee200080011ff */
[----:B------:R-:W-:Y:S01]  /*76f0*/  BSSY B1, `(.L_x_115) ;  /* 0x000001f000017945 */ /* 0x000fe20003800000 */
[----:B---3--:R-:W-:Y:S03]  /*7700*/  @P1 SEL R101, RZ, 0x1, !P0 ;  /* 0x00000001ff651807 */ /* 0x008fe60004000000 */
[----:B------:R-:W-:Y:S05]  /*7710*/  @!P1 BRA `(.L_x_116) ;  /* 0x0000000000709947 */ /* 0x000fea0003800000 */
[----:B------:R-:W-:Y:S01]  /*7720*/  ISETP.NE.AND P1, PT, R103, RZ, PT ;  /* 0x000000ff6700720c */ /* 0x000fe20003f25270 */
[----:B------:R-:W-:Y:S01]  /*7730*/  BSSY B0, `(.L_x_117) ;  /* 0x000000b000007945 */ /* 0x000fe20003800000 */
[----:B------:R-:W-:Y:S11]  /*7740*/  ISETP.NE.AND P0, PT, R101, RZ, PT ;  /* 0x000000ff6500720c */ /* 0x000ff60003f05270 */
[----:B------:R-:W-:Y:S05]  /*7750*/  @P1 IMAD R4, R87, 0x4000, R178 ;  /* 0x0000400057041824 */ /* 0x000fea00078e02b2 */
[----:B------:R-:W-:Y:S04]  /*7760*/  @P1 IADD3 R9, PT, PT, R4, UR48, RZ ;  /* 0x0000003004091c10 */ /* 0x000fe8000fffe0ff */
[----:B------:R-:W-:Y:S01]  /*7770*/  @P1 IADD3 R7, PT, PT, R102, R9, RZ ;  /* 0x0000000966071210 */ /* 0x000fe20007ffe0ff */
[--C-:B------:R-:W-:Y:S02]  /*7780*/  @P1 IMAD.IADD R5, R100, 0x1, R9.reuse ;  /* 0x0000000164051824 */ /* 0x100fe400078e0209 */
[----:B------:R-:W-:Y:S01]  /*7790*/  @P1 IMAD.IADD R2, R108, 0x1, R9 ;  /* 0x000000016c021824 */ /* 0x000fe200078e0209 */
[----:B------:R-:W-:Y:S06]  /*77a0*/  @P0 BRA `(.L_x_118) ;  /* 0x00000000000c0947 */ /* 0x000fec0003800000 */
[----:B--2---:R-:W-:Y:S04]  /*77b0*/  SHF.L.U32 R0, R167, 0x1f, RZ ;  /* 0x0000001fa7007819 */ /* 0x004fe800000006ff */
[----:B------:R-:W2:Y:S02]  /*77c0*/  SYNCS.PHASECHK.TRANS64.TRYWAIT P0, [R3+URZ+0x20], R0 ;  /* 0x00002000030075a7 */ /* 0x000ea400080011ff */
[----:B--2---:R-:W-:Y:S05]  /*77d0*/  @!P0 BRA `(.L_x_119) ;  /* 0x0000004800288947 */ /* 0x004fea0003800000 */
.L_x_118:
[----:B------:R-:W-:Y:S05]  /*77e0*/  BSYNC B0 ;  /* 0x0000000000007941 */ /* 0x000fea0003800000 */
.L_x_117:
[----:B------:R-:W-:Y:S01]  /*77f0*/  ISETP.NE.AND P0, PT, R103, RZ, PT ;  /* 0x000000ff6700720c */ /* 0x000fe20003f05270 */
[----:B------:R-:W-:Y:S11]  /*7800*/  VIADD R87, R87, 0x1 ;  /* 0x0000000157577836 */ /* 0x000ff60000000000 */
[----:B------:R-:W-:Y:S01]  /*7810*/  @!UPT UIADD3 URZ, UPT, UPT, URZ, URZ, URZ ;  /* 0x000000fffffff290 */ /* 0x000fe2000fffe0ff */
[----:B------:R3:W4:Y:S01]  /*7820*/  @P0 LDS.128 R88, [R4+UR48+0x400] ;  /* 0x0004003004580984 */ /* 0x0007220008000c00 */
[--C-:B--2---:R-:W-:Y:S01]  /*7830*/  @P0 IMAD.IADD R3, R102, 0x1, R5.reuse ;  /* 0x0000000166030824 */ /* 0x104fe200078e0205 */
[C---:B------:R-:W-:Y:S01]  /*7840*/  @P0 IADD3 R0, PT, PT, R108.reuse, R7, RZ ;  /* 0x000000076c000210 */ /* 0x040fe20007ffe0ff */
[C---:B------:R-:W-:Y:S01]  /*7850*/  @P0 IMAD.IADD R6, R108.reuse, 0x1, R5 ;  /* 0x000000016c060824 */ /* 0x040fe200078e0205 */
[----:B------:R3:W2:Y:S02]  /*7860*/  @P0 LDS.128 R96, [R2+0x400] ;  /* 0x0004000002600984 */ /* 0x0006a40000000c00 */
[----:B------:R-:W-:Y:S02]  /*7870*/  @P0 IADD3 R8, PT, PT, R108, R3, RZ ;  /* 0x000000036c080210 */ /* 0x000fe40007ffe0ff */
[----:B------:R3:W1:Y:S04]  /*7880*/  @P0 LDS.128 R104, [R7+0x400] ;  /* 0x0004000007680984 */ /* 0x0006680000000c00 */
[----:B------:R3:W1:Y:S04]  /*7890*/  @P0 LDS.128 R112, [R0+0x400] ;  /* 0x0004000000700984 */ /* 0x0006680000000c00 */
[----:B------:R3:W1:Y:S04]  /*78a0*/  @P0 LDS.128 R120, [R5+0x400] ;  /* 0x0004000005780984 */ /* 0x0006680000000c00 */
[----:B------:R3:W1:Y:S04]  /*78b0*/  @P0 LDS.128 R128, [R6+0x400] ;  /* 0x0004000006800984 */ /* 0x0006680000000c00 */
[----:B------:R3:W1:Y:S04]  /*78c0*/  @P0 LDS.128 R136, [R3+0x400] ;  /* 0x0004000003880984 */ /* 0x0006680000000c00 */
[----:B------:R3:W1:Y:S02]  /*78d0*/  @P0 LDS.128 R144, [R8+0x400] ;  /* 0x0004000008900984 */ /* 0x0006640000000c00 */
.L_x_116:
[----:B------:R-:W-:Y:S05]  /*78e0*/  BSYNC B1 ;  /* 0x0000000000017941 */ /* 0x000fea0003800000 */
.L_x_115:
[----:B---3--:R-:W-:Y:S05]  /*78f0*/  VIADD R3, R80, 0x40 ;  /* 0x0000004050037836 */ /* 0x008fea0000000000 */
[----:B------:R-:W-:Y:S04]  /*7900*/  SHF.R.U32.HI R3, RZ, 0x15, R3 ;  /* 0x00000015ff037819 */ /* 0x000fe80000011603 */
[----:B------:R-:W-:Y:S11]  /*7910*/  LOP3.LUT P0, RZ, R3, 0x3, R162, 0x48, !PT ;  /* 0x0000000303ff7812 */ /* 0x000ff600078048a2 */
[----:B------:R-:W-:Y:S02]  /*7920*/  @!UPT UIADD3 URZ, UPT, UPT, URZ, URZ, URZ ;  /* 0x000000fffffff290 */ /* 0x000fe4000fffe0ff */
[----:B------:R-:W-:Y:S05]  /*7930*/  @!P0 BRA `(.L_x_120) ;  /* 0x0000000000408947 */ /* 0x000fea0003800000 */
[----:B------:R-:W3:Y:S01]  /*7940*/  LDCU.64 UR8, c[0x4][0x70] ;  /* 0x01000e00ff0877ac */ /* 0x000ee20008000a00 */
[----:B------:R-:W-:Y:S01]  /*7950*/  MOV R3, 0x0 ;  /* 0x0000000000037802 */ /* 0x000fe20000000f00 */
[----:B------:R-:W-:Y:S02]  /*7960*/  HFMA2 R12, -RZ, RZ, 0, 5.9604644775390625e-08 ;  /* 0x00000001ff0c7431 */ /* 0x000fe400000001ff */
[----:B------:R-:W-:Y:S02]  /*7970*/  IMAD.MOV.U32 R8, RZ, RZ, 0x192 ;  /* 0x00000192ff087424 */ /* 0x000fe400078e00ff */
[----:B------:R-:W-:Y:S01]  /*7980*/  IMAD.MOV.U32 R13, RZ, RZ, RZ ;  /* 0x000000ffff0d7224 */ /* 0x000fe200078e00ff */
[----:B------:R-:W5:Y:S01]  /*7990*/  LDCU.64 UR6, c[0x4][0x78] ;  /* 0x01000f00ff0677ac */ /* 0x000f620008000a00 */
[----:B------:R-:W1:Y:S01]  /*79a0*/  LDC.64 R2, c[0x4][R3] ;  /* 0x0100000003027b82 */ /* 0x000e620000000a00 */
[----:B------:R-:W2:Y:S01]  /*79b0*/  LDCU.64 UR4, c[0x4][0x10] ;  /* 0x01000200ff0477ac */ /* 0x000ea20008000a00 */
[----:B---3--:R-:W-:Y:S01]  /*79c0*/  MOV R5, UR9 ;  /* 0x0000000900057c02 */ /* 0x008fe20008000f00 */
[----:B------:R-:W-:Y:S01]  /*79d0*/  IMAD.U32 R4, RZ, RZ, UR8 ;  /* 0x00000008ff047e24 */ /* 0x000fe2000f8e00ff */
[----:B-----5:R-:W-:Y:S01]  /*79e0*/  MOV R7, UR7 ;  /* 0x0000000700077c02 */ /* 0x020fe20008000f00 */
[----:B------:R-:W-:Y:S01]  /*79f0*/  IMAD.U32 R6, RZ, RZ, UR6 ;  /* 0x00000006ff067e24 */ /* 0x000fe2000f8e00ff */
[----:B--2---:R-:W-:Y:S01]  /*7a00*/  MOV R11, UR5 ;  /* 0x00000005000b7c02 */ /* 0x004fe20008000f00 */
[----:B------:R-:W-:Y:S02]  /*7a10*/  IMAD.U32 R10, RZ, RZ, UR4 ;  /* 0x00000004ff0a7e24 */ /* 0x000fe4000f8e00ff */
[----:B------:R-:W-:Y:S07]  /*7a20*/  LEPC R20, `(.L_x_120) ;  /* 0x000000001014794e */ /* 0x000fee0000000000 */
[----:B-1--4-:R-:W-:Y:S05]  /*7a30*/  CALL.ABS.NOINC R2 ;  /* 0x0000000002007343 */ /* 0x012fea0003c00000 */
.L_x_120:
[----:B------:R-:W-:Y:S05]  /*7a40*/  WARPSYNC.ALL ;  /* 0x0000000000007948 */ /* 0x000fea0003800000 */
[----:B------:R-:W-:Y:S01]  /*7a50*/  R2UR UR4, R80 ;  /* 0x00000000500472ca */ /* 0x000fe200000e0000 */
[--C-:B----4-:R-:W-:Y:S01]  /*7a60*/  HADD2.F32 R82, -RZ, R88.reuse.H0_H0 ;  /* 0x20000058ff527230 */ /* 0x110fe20000004100 */
[----:B------:R-:W-:Y:S01]  /*7a70*/  ISETP.NE.AND P6, PT, R176, RZ, PT ;  /* 0x000000ffb000720c */ /* 0x000fe20003fc5270 */
[----:B------:R-:W-:Y:S01]  /*7a80*/  HADD2.F32 R83, -RZ, R88.H1_H1 ;  /* 0x30000058ff537230 */ /* 0x000fe20000004100 */
[----:B--2---:R-:W-:Y:S01]  /*7a90*/  MOV R0, UR51 ;  /* 0x0000003300007c02 */ /* 0x004fe20008000f00 */
[--C-:B------:R-:W-:Y:S01]  /*7aa0*/  HADD2.F32 R84, -RZ, R89.reuse.H0_H0 ;  /* 0x20000059ff547230 */ /* 0x100fe20000004100 */
[----:B------:R-:W-:Y:S01]  /*7ab0*/  MOV R85, UR37 ;  /* 0x0000002500557c02 */ /* 0x000fe20008000f00 */
[----:B------:R-:W-:Y:S01]  /*7ac0*/  HADD2.F32 R86, -RZ, R89.H1_H1 ;  /* 0x30000059ff567230 */ /* 0x000fe20000004100 */
[----:B------:R-:W-:Y:S01]  /*7ad0*/  ISETP.NE.AND P0, PT, R170, RZ, PT ;  /* 0x000000ffaa00720c */ /* 0x000fe20003f05270 */
[----:B------:R-:W-:Y:S04]  /*7ae0*/  BSSY.RECONVERGENT B0, `(.L_x_121) ;  /* 0x00000fc000007945 */ /* 0x000fe80003800200 */
[----:B------:R-:W2:Y:S02]  /*7af0*/  LDTM.x64 R4, tmem[UR4+0x40] ;  /* 0x00004004000479ee */ /* 0x000ea40008340000 */
[----:B------:R-:W-:Y:S04]  /*7b00*/  @P6 LEA R0, R0, UR48, 0x3 ;  /* 0x0000003000006c11 */ /* 0x000fe8000f8e18ff */
[----:B------:R-:W-:Y:S04]  /*7b10*/  @P6 IADD3 R0, PT, PT, R0, 0x40, RZ ;  /* 0x0000004000006810 */ /* 0x000fe80007ffe0ff */
[----:B------:R-:W-:Y:S01]  /*7b20*/  @P6 PRMT R85, R85, 0x654, R0 ;  /* 0x0000065455556816 */ /* 0x000fe20000000000 */
[C---:B--2---:R-:W-:Y:S01]  /*7b30*/  FMUL R0, R78.reuse, R4 ;  /* 0x000000044e007220 */ /* 0x044fe20000400000 */
[C---:B------:R-:W-:Y:S01]  /*7b40*/  FMUL R2, R78.reuse, R5 ;  /* 0x000000054e027220 */ /* 0x040fe20000400000 */
[C---:B------:R-:W-:Y:S01]  /*7b50*/  FMUL R3, R78.reuse, R6 ;  /* 0x000000064e037220 */ /* 0x040fe20000400000 */
[C---:B------:R-:W-:Y:S01]  /*7b60*/  FMUL R7, R78.reuse, R7 ;  /* 0x000000074e077220 */ /* 0x040fe20000400000 */
[C---:B------:R-:W-:Y:S01]  /*7b70*/  FFMA R0, R81.reuse, R82, R0 ;  /* 0x0000005251007223 */ /* 0x040fe20000000000 */
[C---:B------:R-:W-:Y:S01]  /*7b80*/  FFMA R2, R81.reuse, R83, R2 ;  /* 0x0000005351027223 */ /* 0x040fe20000000002 */
[--C-:B------:R-:W-:Y:S02]  /*7b90*/  HADD2.F32 R83, -RZ, R90.reuse.H0_H0 ;  /* 0x2000005aff537230 */ /* 0x100fe40000004100 */
[C---:B------:R-:W-:Y:S01]  /*7ba0*/  FFMA R3, R81.reuse, R84, R3 ;  /* 0x0000005451037223 */ /* 0x040fe20000000003 */
[----:B------:R-:W-:Y:S01]  /*7bb0*/  FFMA R7, R81, R86, R7 ;  /* 0x0000005651077223 */ /* 0x000fe20000000007 */
[----:B------:R-:W-:Y:S01]  /*7bc0*/  FMUL R4, R78, R8 ;  /* 0x000000084e047220 */ /* 0x000fe20000400000 */
[----:B-1----:R-:W-:Y:S01]  /*7bd0*/  F2FP.F16.F32.PACK_AB R92, R2, R0 ;  /* 0x00000000025c723e */ /* 0x002fe200000000ff */
[----:B------:R-:W-:Y:S02]  /*7be0*/  HADD2.F32 R82, -RZ, R90.H1_H1 ;  /* 0x3000005aff527230 */ /* 0x000fe40000004100 */
[C---:B------:R-:W-:Y:S01]  /*7bf0*/  FMUL R5, R78.reuse, R9 ;  /* 0x000000094e057220 */ /* 0x040fe20000400000 */
[----:B------:R-:W-:Y:S01]  /*7c00*/  F2FP.F16.F32.PACK_AB R93, R7, R3 ;  /* 0x00000003075d723e */ /* 0x000fe200000000ff */
        /* <DEDUP_REMOVED lines=19> */
[----:B------:R1:W-:Y:S01]  /*7d40*/  STS.128 [R178+UR48+0x4400], R92 ;  /* 0x0044005cb2007988 */ /* 0x0003e20008000c30 */
        /* <DEDUP_REMOVED lines=8> */
[C---:B------:R-:W-:Y:S01]  /*7dd0*/  FMUL R14, R78.reuse, R18 ;  /* 0x000000124e0e7220 */ /* 0x040fe20000400000 */
[----:B------:R-:W-:Y:S01]  /*7de0*/  F2FP.F16.F32.PACK_AB R117, R15, R10 ;  /* 0x0000000a0f75723e */ /* 0x000fe200000000ff */
[C---:B------:R-:W-:Y:S01]  /*7df0*/  FFMA R12, R81.reuse, R3, R12 ;  /* 0x00000003510c7223 */ /* 0x040fe2000000000c */
[--C-:B------:R-:W-:Y:S02]  /*7e00*/  HADD2.F32 R3, -RZ, R99.reuse.H0_H0 ;  /* 0x20000063ff037230 */ /* 0x100fe40000004100 */
[C---:B------:R-:W-:Y:S01]  /*7e10*/  FFMA R13, R81.reuse, R0, R13 ;  /* 0x00000000510d7223 */ /* 0x040fe2000000000d */
[----:B------:R-:W-:Y:S02]  /*7e20*/  HADD2.F32 R2, -RZ, R99.H1_H1 ;  /* 0x30000063ff027230 */ /* 0x000fe40000004100 */
[C---:B------:R-:W-:Y:S01]  /*7e30*/  FMUL R19, R78.reuse, R19 ;  /* 0x000000134e137220 */ /* 0x040fe20000400000 */
[--C-:B------:R-:W-:Y:S02]  /*7e40*/  HADD2.F32 R83, -RZ, R104.reuse.H0_H0 ;  /* 0x20000068ff537230 */ /* 0x100fe40000004100 */
[----:B------:R-:W-:Y:S01]  /*7e50*/  FFMA R14, R81, R3, R14 ;  /* 0x00000003510e7223 */ /* 0x000fe2000000000e */
[----:B------:R-:W-:Y:S01]  /*7e60*/  F2FP.F16.F32.PACK_AB R118, R13, R12 ;  /* 0x0000000c0d76723e */ /* 0x000fe200000000ff */
        /* <DEDUP_REMOVED lines=38> */
[C---:B------:R-:W-:Y:S01]  /*80d0*/  FMUL R31, R78.reuse, R31 ;  /* 0x0000001f4e1f7220 */ /* 0x040fe20000400000 */
[----:B------:R3:W-:Y:S01]  /*80e0*/  STS.128 [R177+0x4400], R124 ;  /* 0x0044007cb1007388 */ /* 0x0007e20000000c00 */
[--C-:B------:R-:W-:Y:S02]  /*80f0*/  HADD2.F32 R3, -RZ, R114.reuse.H0_H0 ;  /* 0x20000072ff037230 */ /* 0x100fe40000004100 */
[----:B------:R-:W-:Y:S01]  /*8100*/  FFMA R26, R81, R0, R26 ;  /* 0x00000000511a7223 */ /* 0x000fe2000000001a */
[----:B------:R-:W-:Y:S01]  /*8110*/  HADD2.F32 R0, -RZ, R113.H1_H1 ;  /* 0x30000071ff007230 */ /* 0x000fe20000004100 */
[----:B------:R-:W-:Y:S01]  /*8120*/  F2FP.F16.F32.PACK_AB R132, R25, R24 ;  /* 0x000000181984723e */ /* 0x000fe200000000ff */
[C---:B------:R-:W-:Y:S01]  /*8130*/  FMUL R28, R78.reuse, R32 ;  /* 0x000000204e1c7220 */ /* 0x040fe20000400000 */
[----:B------:R-:W-:Y:S02]  /*8140*/  HADD2.F32 R2, -RZ, R114.H1_H1 ;  /* 0x30000072ff027230 */ /* 0x000fe40000004100 */
[C---:B------:R-:W-:Y:S01]  /*8150*/  FMUL R29, R78.reuse, R33 ;  /* 0x000000214e1d7220 */ /* 0x040fe20000400000 */
[--C-:B------:R-:W-:Y:S02]  /*8160*/  HADD2.F32 R83, -RZ, R115.reuse.H0_H0 ;  /* 0x20000073ff537230 */ /* 0x100fe40000004100 */
[C---:B------:R-:W-:Y:S01]  /*8170*/  FFMA R31, R81.reuse, R0, R31 ;  /* 0x00000000511f7223 */ /* 0x040fe2000000001f */
[C---:B------:R-:W-:Y:S01]  /*8180*/  FFMA R28, R81.reuse, R3, R28 ;  /* 0x00000003511c7223 */ /* 0x040fe2000000001c */
[----:B------:R-:W-:Y:S01]  /*8190*/  FFMA R29, R81, R2, R29 ;  /* 0x00000002511d7223 */ /* 0x000fe2000000001d */
[C---:B------:R-:W-:Y:S01]  /*81a0*/  FMUL R30, R78.reuse, R34 ;  /* 0x000000224e1e7220 */ /* 0x040fe20000400000 */
[----:B------:R-:W-:Y:S01]  /*81b0*/  HADD2.F32 R82, -RZ, R115.H1_H1 ;  /* 0x30000073ff527230 */ /* 0x000fe20000004100 */
[----:B------:R-:W-:Y:S01]  /*81c0*/  F2FP.F16.F32.PACK_AB R133, R31, R26 ;  /* 0x0000001a1f85723e */ /* 0x000fe200000000ff */
        /* <DEDUP_REMOVED lines=16> */
[----:B-1----:R-:W-:Y:S01]  /*82d0*/  F2FP.F16.F32.PACK_AB R92, R33, R32 ;  /* 0x00000020215c723e */ /* 0x002fe200000000ff */
        /* <DEDUP_REMOVED lines=42> */
[--C-:B------:R-:W-:Y:S02]  /*8580*/  HADD2.F32 R3, -RZ, R136.reuse.H0_H0 ;  /* 0x20000088ff037230 */ /* 0x100fe40000004100 */
[C---:B------:R-:W-:Y:S01]  /*8590*/  FFMA R46, R81.reuse, R83, R46 ;  /* 0x00000053512e7223 */ /* 0x040fe2000000002e */
[C---:B------:R-:W-:Y:S01]  /*85a0*/  FMUL R48, R78.reuse, R52 ;  /* 0x000000344e307220 */ /* 0x040fe20000400000 */
        /* <DEDUP_REMOVED lines=17> */
[C---:B------:R-:W-:Y:S01]  /*86c0*/  FFMA R52, R81.reuse, R0, R52 ;  /* 0x0000000051347223 */ /* 0x040fe20000000034 */
[C---:B------:R-:W-:Y:S01]  /*86d0*/  FFMA R53, R81.reuse, R2, R53 ;  /* 0x0000000251357223 */ /* 0x040fe20000000035 */
[----:B------:R-:W-:Y:S02]  /*86e0*/  HADD2.F32 R0, -RZ, R139.H1_H1 ;  /* 0x3000008bff007230 */ /* 0x000fe40000004100 */
[----:B------:R-:W-:Y:S01]  /*86f0*/  FFMA R54, R81, R3, R54 ;  /* 0x0000000351367223 */ /* 0x000fe20000000036 */
[C---:B------:R-:W-:Y:S01]  /*8700*/  FMUL R59, R78.reuse, R59 ;  /* 0x0000003b4e3b7220 */ /* 0x040fe20000400000 */
[--C-:B------:R-:W-:Y:S02]  /*8710*/  HADD2.F32 R3, -RZ, R144.reuse.H0_H0 ;  /* 0x20000090ff037230 */ /* 0x100fe40000004100 */
[C---:B------:R-:W-:Y:S01]  /*8720*/  FMUL R56, R78.reuse, R60 ;  /* 0x0000003c4e387220 */ /* 0x040fe20000400000 */
[----:B------:R-:W-:Y:S02]  /*8730*/  HADD2.F32 R2, -RZ, R144.H1_H1 ;  /* 0x30000090ff027230 */ /* 0x000fe40000004100 */
[C---:B------:R-:W-:Y:S01]  /*8740*/  FMUL R57, R78.reuse, R61 ;  /* 0x0000003d4e397220 */ /* 0x040fe20000400000 */
[--C-:B------:R-:W-:Y:S01]  /*8750*/  HADD2.F32 R83, -RZ, R145.reuse.H0_H0 ;  /* 0x20000091ff537230 */ /* 0x100fe20000004100 */
[----:B------:R-:W-:Y:S01]  /*8760*/  F2FP.F16.F32.PACK_AB R118, R45, R44 ;  /* 0x0000002c2d76723e */ /* 0x000fe200000000ff */
[C---:B------:R-:W-:Y:S01]  /*8770*/  FMUL R58, R78.reuse, R62 ;  /* 0x0000003e4e3a7220 */ /* 0x040fe20000400000 */
[----:B------:R-:W-:Y:S01]  /*8780*/  F2FP.F16.F32.PACK_AB R119, R51, R46 ;  /* 0x0000002e3377723e */ /* 0x000fe200000000ff */
[C---:B------:R-:W-:Y:S01]  /*8790*/  FFMA R59, R81.reuse, R0, R59 ;  /* 0x00000000513b7223 */ /* 0x040fe2000000003b */
[C---:B------:R-:W-:Y:S01]  /*87a0*/  FFMA R56, R81.reuse, R3, R56 ;  /* 0x0000000351387223 */ /* 0x040fe20000000038 */
[----:B------:R-:W-:Y:S02]  /*87b0*/  HADD2.F32 R0, -RZ, R145.H1_H1 ;  /* 0x30000091ff007230 */ /* 0x000fe40000004100 */
[C---:B------:R-:W-:Y:S01]  /*87c0*/  FFMA R57, R81.reuse, R2, R57 ;  /* 0x0000000251397223 */ /* 0x040fe20000000039 */
[----:B------:R1:W-:Y:S01]  /*87d0*/  STS.128 [R183+0x4400], R116 ;  /* 0x00440074b7007388 */ /* 0x0003e20000000c00 */
[C---:B------:R-:W-:Y:S01]  /*87e0*/  FMUL R63, R78.reuse, R63 ;  /* 0x0000003f4e3f7220 */ /* 0x040fe20000400000 */
[--C-:B------:R-:W-:Y:S02]  /*87f0*/  HADD2.F32 R3, -RZ, R146.reuse.H0_H0 ;  /* 0x20000092ff037230 */ /* 0x100fe40000004100 */
[C---:B------:R-:W-:Y:S01]  /*8800*/  FFMA R58, R81.reuse, R83, R58 ;  /* 0x00000053513a7223 */ /* 0x040fe2000000003a */
        /* <DEDUP_REMOVED lines=8> */
[----:B---3--:R-:W-:Y:S01]  /*8890*/  F2FP.F16.F32.PACK_AB R124, R49, R48 ;  /* 0x00000030317c723e */ /* 0x008fe200000000ff */
[----:B------:R-:W-:Y:S01]  /*88a0*/  FFMA R60, R81, R3, R60 ;  /* 0x00000003513c7223 */ /* 0x000fe2000000003c */
[----:B------:R-:W-:Y:S01]  /*88b0*/  F2FP.F16.F32.PACK_AB R125, R55, R50 ;  /* 0x00000032377d723e */ /* 0x000fe200000000ff */
[----:B------:R-:W-:Y:S01]  /*88c0*/  FFMA R61, R81, R2, R61 ;  /* 0x00000002513d7223 */ /* 0x000fe2000000003d */
[----:B------:R-:W-:Y:S01]  /*88d0*/  F2FP.F16.F32.PACK_AB R126, R53, R52 ;  /* 0x00000034357e723e */ /* 0x000fe200000000ff */
[----:B------:R-:W-:Y:S01]  /*88e0*/  FFMA R62, R81, R83, R62 ;  /* 0x00000053513e7223 */ /* 0x000fe2000000003e */
[----:B------:R-:W-:Y:S01]  /*88f0*/  F2FP.F16.F32.PACK_AB R127, R59, R54 ;  /* 0x000000363b7f723e */ /* 0x000fe200000000ff */
[----:B------:R-:W-:Y:S01]  /*8900*/  FFMA R67, R81, R82, R67 ;  /* 0x0000005251437223 */ /* 0x000fe20000000043 */
[----:B----4-:R-:W-:Y:S02]  /*8910*/  F2FP.F16.F32.PACK_AB R132, R57, R56 ;  /* 0x000000383984723e */ /* 0x010fe400000000ff */
[----:B------:R-:W-:Y:S01]  /*8920*/  F2FP.F16.F32.PACK_AB R133, R63, R58 ;  /* 0x0000003a3f85723e */ /* 0x000fe200000000ff */
[----:B------:R1:W-:Y:S01]  /*8930*/  STS.128 [R174+0x4400], R124 ;  /* 0x0044007cae007388 */ /* 0x0003e20000000c00 */
[----:B------:R-:W-:Y:S02]  /*8940*/  F2FP.F16.F32.PACK_AB R134, R61, R60 ;  /* 0x0000003c3d86723e */ /* 0x000fe400000000ff */
[----:B------:R-:W-:Y:S02]  /*8950*/  F2FP.F16.F32.PACK_AB R135, R67, R62 ;  /* 0x0000003e4387723e */ /* 0x000fe400000000ff */
[----:B------:R-:W-:Y:S02]  /*8960*/  LEA R0, R87, UR48, 0x3 ;  /* 0x0000003057007c11 */ /* 0x000fe4000f8e18ff */
[----:B------:R-:W-:Y:S01]  /*8970*/  @P6 SHF.L.U32 R3, R167, 0x1f, RZ ;  /* 0x0000001fa7036819 */ /* 0x000fe200000006ff */
        /* <DEDUP_REMOVED lines=9> */
[----:B------:R-:W-:Y:S02]  /*8a10*/  UIADD3 UR8, UP0, UPT, UR52, 0x680, URZ ;  /* 0x0000068034087890 */ /* 0x000fe4000ff1e0ff */
[----:B------:R-:W-:Y:S02]  /*8a20*/  UIADD3 UR5, UPT, UPT, UR41, 0x40, URZ ;  /* 0x0000004029057890 */ /* 0x000fe4000fffe0ff */
[----:B------:R-:W-:Y:S02]  /*8a30*/  UIADD3 UR4, UPT, UPT, UR48, 0x4400, URZ ;  /* 0x0000440030047890 */ /* 0x000fe4000fffe0ff */
[----:B------:R-:W-:Y:S01]  /*8a40*/  UIADD3.X UR9, UPT, UPT, URZ, UR53, URZ, UP0, !UPT ;  /* 0x00000035ff097290 */ /* 0x000fe200087fe4ff */
[----:B------:R-:W-:Y:S01]  /*8a50*/  UMOV UR6, UR42 ;  /* 0x0000002a00067c82 */ /* 0x000fe20008000000 */
[----:B------:R-:W-:Y:S07]  /*8a60*/  UMOV UR7, UR36 ;  /* 0x0000002400077c82 */ /* 0x000fee0008000000 */
[----:B------:R2:W-:Y:S01]  /*8a70*/  UTMASTG.3D [UR4], [UR8] ;  /* 0x00000004080073b5 */ /* 0x0005e20008010000 */
[----:B------:R0:W-:Y:S01]  /*8a80*/  UTMACMDFLUSH ;  /* 0x00000000000079b7 */ /* 0x0001e20000000000 */
[----:B--2---:R-:W-:Y:S04]  /*8a90*/  DEPBAR.LE SB0, 0x1 ;  /* 0x000080400000791a */ /* 0x004fe80000000000 */
.L_x_122:
[----:B------:R-:W-:Y:S05]  /*8aa0*/  BSYNC.RECONVERGENT B0 ;  /* 0x0000000000007941 */ /* 0x000fea0003800200 */
.L_x_121:
[----:B------:R-:W-:Y:S01]  /*8ab0*/  BAR.SYNC.DEFER_BLOCKING 0x1, 0x80 ;  /* 0x0042000000007b1d */ /* 0x000fe20000010000 */
[----:B------:R-:W-:Y:S04]  /*8ac0*/  UIADD3 UR40, UPT, UPT, UR51, 0x1, URZ ;  /* 0x0000000133287890 */ /* 0x000fe8000fffe0ff */
[----:B------:R-:W-:Y:S04]  /*8ad0*/  UISETP.NE.AND UP0, UPT, UR40, 0x4, UPT ;  /* 0x000000042800788c */ /* 0x000fe8000bf05270 */
[----:B------:R-:W-:Y:S01]  /*8ae0*/  USEL UR40, UR40, URZ, UP0 ;  /* 0x000000ff28287287 */ /* 0x000fe20008000000 */
[----:B------:R2:W-:Y:S01]  /*8af0*/  @P6 SYNCS.ARRIVE.TRANS64.RED.A1T0 RZ, [R85+URZ], RZ ;  /* 0x000000ff55ff69a7 */ /* 0x0005e200081004ff */
[----:B------:R-:W-:Y:S01]  /*8b00*/  BSSY B1, `(.L_x_123) ;  /* 0x0000020000017945 */ /* 0x000fe20003800000 */
[----:B------:R-:W3:Y:S02]  /*8b10*/  @P6 SYNCS.PHASECHK.TRANS64.TRYWAIT P0, [R0+URZ+0x20], R3 ;  /* 0x00002003000065a7 */ /* 0x000ee400080011ff */
[----:B---3--:R-:W-:Y:S01]  /*8b20*/  @P6 SEL R101, RZ, 0x1, !P0 ;  /* 0x00000001ff656807 */ /* 0x008fe20004000000 */
[----:B--2---:R-:W-:Y:S06]  /*8b30*/  @!P6 BRA `(.L_x_124) ;  /* 0x000000000070e947 */ /* 0x004fec0003800000 */
        /* <DEDUP_REMOVED lines=9> */
[----:B------:R-:W-:Y:S04]  /*8bd0*/  SHF.L.U32 R7, R167, 0x1f, RZ ;  /* 0x0000001fa7077819 */ /* 0x000fe800000006ff */
[----:B------:R-:W2:Y:S02]  /*8be0*/  SYNCS.PHASECHK.TRANS64.TRYWAIT P0, [R0+URZ+0x20], R7 ;  /* 0x00002007000075a7 */ /* 0x000ea400080011ff */
[----:B--2---:R-:W-:Y:S05]  /*8bf0*/  @!P0 BRA `(.L_x_127) ;  /* 0x0000003400348947 */ /* 0x004fea0003800000 */
.L_x_126:
[----:B------:R-:W-:Y:S05]  /*8c00*/  BSYNC B0 ;  /* 0x0000000000007941 */ /* 0x000fea0003800000 */
.L_x_125:
        /* <DEDUP_REMOVED lines=15> */
.L_x_124:
[----:B------:R-:W-:Y:S05]  /*8d00*/  BSYNC B1 ;  /* 0x0000000000017941 */ /* 0x000fea0003800000 */
.L_x_123:
        /* <DEDUP_REMOVED lines=21> */
.L_x_128:
[----:B------:R-:W-:Y:S05]  /*8e60*/  WARPSYNC.ALL ;  /* 0x0000000000007948 */ /* 0x000fea0003800000 */
[----:B------:R-:W-:Y:S01]  /*8e70*/  R2UR UR4, R80 ;  /* 0x00000000500472ca */ /* 0x000fe200000e0000 */
[--C-:B----4-:R-:W-:Y:S01]  /*8e80*/  HADD2.F32 R82, -RZ, R88.reuse.H0_H0 ;  /* 0x20000058ff527230 */ /* 0x110fe20000004100 */
[----:B------:R-:W-:Y:S01]  /*8e90*/  ISETP.NE.AND P6, PT, R176, RZ, PT ;  /* 0x000000ffb000720c */ /* 0x000fe20003fc5270 */
[----:B------:R-:W-:Y:S01]  /*8ea0*/  HADD2.F32 R83, -RZ, R88.H1_H1 ;  /* 0x30000058ff537230 */ /* 0x000fe20000004100 */
[----:B------:R-:W-:Y:S01]  /*8eb0*/  MOV R3, UR40 ;  /* 0x0000002800037c02 */ /* 0x000fe20008000f00 */
[----:B------:R-:W-:Y:S01]  /*8ec0*/  BSSY.RECONVERGENT B0, `(.L_x_129) ;  /* 0x0000100000007945 */ /* 0x000fe20003800200 */
[----:B------:R-:W-:Y:S02]  /*8ed0*/  MOV R84, UR37 ;  /* 0x0000002500547c02 */ /* 0x000fe40008000f00 */
[----:B------:R-:W-:Y:S05]  /*8ee0*/  ISETP.NE.AND P0, PT, R170, RZ, PT ;  /* 0x000000ffaa00720c */ /* 0x000fea0003f05270 */
[----:B------:R-:W3:Y:S02]  /*8ef0*/  LDTM.x64 R4, tmem[UR4+0x80] ;  /* 0x00008004000479ee */ /* 0x000ee40008340000 */
[----:B------:R-:W-:Y:S04]  /*8f00*/  @P6 LEA R3, R3, UR48, 0x3 ;  /* 0x0000003003036c11 */ /* 0x000fe8000f8e18ff */
[----:B------:R-:W-:Y:S04]  /*8f10*/  @P6 IADD3 R3, PT, PT, R3, 0x40, RZ ;  /* 0x0000004003036810 */ /* 0x000fe80007ffe0ff */
[----:B------:R-:W-:Y:S01]  /*8f20*/  @P6 PRMT R84, R84, 0x654, R3 ;  /* 0x0000065454546816 */ /* 0x000fe20000000003 */
[C---:B---3--:R-:W-:Y:S01]  /*8f30*/  FMUL R0, R78.reuse, R4 ;  /* 0x000000044e007220 */ /* 0x048fe20000400000 */
[C---:B------:R-:W-:Y:S01]  /*8f40*/  FMUL R3, R78.reuse, R6 ;  /* 0x000000064e037220 */ /* 0x040fe20000400000 */
[C---:B------:R-:W-:Y:S01]  /*8f50*/  FMUL R4, R78.reuse, R8 ;  /* 0x000000084e047220 */ /* 0x040fe20000400000 */
[C---:B------:R-:W-:Y:S01]  /*8f60*/  FMUL R6, R78.reuse, R10 ;  /* 0x0000000a4e067220 */ /* 0x040fe20000400000 */
[C---:B------:R-:W-:Y:S01]  /*8f70*/  FFMA R0, R81.reuse, R82, R0 ;  /* 0x0000005251007223 */ /* 0x040fe20000000000 */
[C---:B------:R-:W-:Y:S01]  /*8f80*/  FMUL R8, R78.reuse, R12 ;  /* 0x0000000c4e087220 */ /* 0x040fe20000400000 */
        /* <DEDUP_REMOVED lines=38> */
[--C-:B------:R-:W-:Y:S02]  /*91f0*/  HADD2.F32 R64, -RZ, R89.reuse.H0_H0 ;  /* 0x20000059ff407230 */ /* 0x100fe40000004100 */
[C---:B------:R-:W-:Y:S01]  /*9200*/  FMUL R49, R78.reuse, R53 ;  /* 0x000000354e317220 */ /* 0x040fe20000400000 */
[C---:B------:R-:W-:Y:S01]  /*9210*/  FMUL R62, R78.reuse, R66 ;  /* 0x000000424e3e7220 */ /* 0x040fe20000400000 */
[----:B------:R-:W-:Y:S02]  /*9220*/  HADD2.F32 R66, -RZ, R89.H1_H1 ;  /* 0x30000059ff427230 */ /* 0x000fe40000004100 */
[C---:B------:R-:W-:Y:S01]  /*9230*/  FMUL R53, R78.reuse, R57 ;  /* 0x000000394e357220 */ /* 0x040fe20000400000 */
[C---:B------:R-:W-:Y:S01]  /*9240*/  FMUL R7, R78.reuse, R7 ;  /* 0x000000074e077220 */ /* 0x040fe20000400000 */
[C---:B------:R-:W-:Y:S01]  /*9250*/  FMUL R57, R78.reuse, R61 ;  /* 0x0000003d4e397220 */ /* 0x040fe20000400000 */
[----:B------:R-:W-:Y:S01]  /*9260*/  FMUL R61, R78, R65 ;  /* 0x000000414e3d7220 */ /* 0x000fe20000400000 */
[--C-:B------:R-:W-:Y:S02]  /*9270*/  HADD2.F32 R65, -RZ, R90.reuse.H0_H0 ;  /* 0x2000005aff417230 */ /* 0x100fe40000004100 */
[C---:B------:R-:W-:Y:S01]  /*9280*/  FFMA R2, R81.reuse, R83, R2 ;  /* 0x0000005351027223 */ /* 0x040fe20000000002 */
[C---:B------:R-:W-:Y:S01]  /*9290*/  FFMA R3, R81.reuse, R64, R3 ;  /* 0x0000004051037223 */ /* 0x040fe20000000003 */
[----:B------:R-:W-:Y:S02]  /*92a0*/  HADD2.F32 R64, -RZ, R90.H1_H1 ;  /* 0x3000005aff407230 */ /* 0x000fe40000004100 */
[C---:B------:R-:W-:Y:S01]  /*92b0*/  FFMA R7, R81.reuse, R66, R7 ;  /* 0x0000004251077223 */ /* 0x040fe20000000007 */
[----:B------:R-:W-:Y:S01]  /*92c0*/  FFMA R4, R81, R65, R4 ;  /* 0x0000004151047223 */ /* 0x000fe20000000004 */
[--C-:B------:R-:W-:Y:S01]  /*92d0*/  HADD2.F32 R65, -RZ, R91.reuse.H0_H0 ;  /* 0x2000005bff417230 */ /* 0x100fe20000004100 */
[----:B-1----:R-:W-:Y:S01]  /*92e0*/  F2FP.F16.F32.PACK_AB R92, R2, R0 ;  /* 0x00000000025c723e */ /* 0x002fe200000000ff */
[----:B------:R-:W-:Y:S01]  /*92f0*/  HADD2.F32 R0, -RZ, R91.H1_H1 ;  /* 0x3000005bff007230 */ /* 0x000fe20000004100 */
[----:B------:R-:W-:Y:S01]  /*9300*/  F2FP.F16.F32.PACK_AB R93, R7, R3 ;  /* 0x00000003075d723e */ /* 0x000fe200000000ff */
[--C-:B--2---:R-:W-:Y:S02]  /*9310*/  HADD2.F32 R3, -RZ, R96.reuse.H0_H0 ;  /* 0x20000060ff037230 */ /* 0x104fe40000004100 */
[C---:B------:R-:W-:Y:S01]  /*9320*/  FMUL R11, R78.reuse, R11 ;  /* 0x0000000b4e0b7220 */ /* 0x040fe20000400000 */
[----:B------:R-:W-:Y:S02]  /*9330*/  HADD2.F32 R2, -RZ, R96.H1_H1 ;  /* 0x30000060ff027230 */ /* 0x000fe40000004100 */
[C---:B------:R-:W-:Y:S01]  /*9340*/  FFMA R5, R81.reuse, R64, R5 ;  /* 0x0000004051057223 */ /* 0x040fe20000000005 */
[C---:B------:R-:W-:Y:S01]  /*9350*/  FFMA R6, R81.reuse, R65, R6 ;  /* 0x0000004151067223 */ /* 0x040fe20000000006 */
[C---:B------:R-:W-:Y:S01]  /*9360*/  FFMA R11, R81.reuse, R0, R11 ;  /* 0x00000000510b7223 */ /* 0x040fe2000000000b */
[--C-:B------:R-:W-:Y:S02]  /*9370*/  HADD2.F32 R0, -RZ, R97.reuse.H0_H0 ;  /* 0x20000061ff007230 */ /* 0x100fe40000004100 */
[C---:B------:R-:W-:Y:S01]  /*9380*/  FFMA R8, R81.reuse, R3, R8 ;  /* 0x0000000351087223 */ /* 0x040fe20000000008 */
[--C-:B------:R-:W-:Y:S02]  /*9390*/  HADD2.F32 R3, -RZ, R98.reuse.H0_H0 ;  /* 0x20000062ff037230 */ /* 0x100fe40000004100 */
[C---:B------:R-:W-:Y:S01]  /*93a0*/  FFMA R9, R81.reuse, R2, R9 ;  /* 0x0000000251097223 */ /* 0x040fe20000000009 */
[----:B------:R-:W-:Y:S02]  /*93b0*/  HADD2.F32 R2, -RZ, R97.H1_H1 ;  /* 0x30000061ff027230 */ /* 0x000fe40000004100 */
[C---:B------:R-:W-:Y:S01]  /*93c0*/  FMUL R15, R78.reuse, R15 ;  /* 0x0000000f4e0f7220 */ /* 0x040fe20000400000 */
[----:B------:R-:W-:Y:S01]  /*93d0*/  FFMA R10, R81, R0, R10 ;  /* 0x00000000510a7223 */ /* 0x000fe2000000000a */
[----:B------:R-:W-:Y:S01]  /*93e0*/  HADD2.F32 R0, -RZ, R98.H1_H1 ;  /* 0x30000062ff007230 */ /* 0x000fe20000004100 */
[----:B------:R-:W-:Y:S01]  /*93f0*/  F2FP.F16.F32.PACK_AB R94, R5, R4 ;  /* 0x00000004055e723e */ /* 0x000fe200000000ff */
[--C-:B------:R-:W-:Y:S02]  /*9400*/  HADD2.F32 R5, -RZ, R104.reuse.H0_H0 ;  /* 0x20000068ff057230 */ /* 0x100fe40000004100 */
[C---:B------:R-:W-:Y:S01]  /*9410*/  FFMA R15, R81.reuse, R2, R15 ;  /* 0x00000002510f7223 */ /* 0x040fe2000000000f */
[--C-:B------:R-:W-:Y:S02]  /*9420*/  HADD2.F32 R2, -RZ, R99.reuse.H1_H1 ;  /* 0x30000063ff027230 */ /* 0x100fe40000004100 */
[C---:B------:R-:W-:Y:S01]  /*9430*/  FFMA R12, R81.reuse, R3, R12 ;  /* 0x00000003510c7223 */ /* 0x040fe2000000000c */
[----:B------:R-:W-:Y:S02]  /*9440*/  HADD2.F32 R3, -RZ, R99.H0_H0 ;  /* 0x20000063ff037230 */ /* 0x000fe40000004100 */
[C---:B------:R-:W-:Y:S01]  /*9450*/  FMUL R19, R78.reuse, R19 ;  /* 0x000000134e137220 */ /* 0x040fe20000400000 */
[----:B------:R-:W-:Y:S02]  /*9460*/  HADD2.F32 R4, -RZ, R107.H1_H1 ;  /* 0x3000006bff047230 */ /* 0x000fe40000004100 */
[C---:B------:R-:W-:Y:S01]  /*9470*/  FFMA R13, R81.reuse, R0, R13 ;  /* 0x00000000510d7223 */ /* 0x040fe2000000000d */
[----:B------:R-:W-:Y:S02]  /*9480*/  HADD2.F32 R0, -RZ, R104.H1_H1 ;  /* 0x30000068ff007230 */ /* 0x000fe40000004100 */
[C---:B------:R-:W-:Y:S01]  /*9490*/  FFMA R14, R81.reuse, R3, R14 ;  /* 0x00000003510e7223 */ /* 0x040fe2000000000e */
[--C-:B------:R-:W-:Y:S02]  /*94a0*/  HADD2.F32 R3, -RZ, R106.reuse.H0_H0 ;  /* 0x2000006aff037230 */ /* 0x100fe40000004100 */
[C---:B------:R-:W-:Y:S01]  /*94b0*/  FFMA R19, R81.reuse, R2, R19 ;  /* 0x0000000251137223 */ /* 0x040fe20000000013 */
[----:B------:R-:W-:Y:S02]  /*94c0*/  HADD2.F32 R2, -RZ, R105.H0_H0 ;  /* 0x20000069ff027230 */ /* 0x000fe40000004100 */
[C---:B------:R-:W-:Y:S01]  /*94d0*/  FFMA R16, R81.reuse, R5, R16 ;  /* 0x0000000551107223 */ /* 0x040fe20000000010 */
[----:B------:R-:W-:Y:S02]  /*94e0*/  HADD2.F32 R5, -RZ, R107.H0_H0 ;  /* 0x2000006bff057230 */ /* 0x000fe40000004100 */
[C---:B------:R-:W-:Y:S01]  /*94f0*/  FFMA R17, R81.reuse, R0, R17 ;  /* 0x0000000051117223 */ /* 0x040fe20000000011 */
[----:B------:R-:W-:Y:S02]  /*9500*/  HADD2.F32 R0, -RZ, R105.H1_H1 ;  /* 0x30000069ff007230 */ /* 0x000fe40000004100 */
[C---:B------:R-:W-:Y:S01]  /*9510*/  FMUL R23, R78.reuse, R23 ;  /* 0x000000174e177220 */ /* 0x040fe20000400000 */
[C---:B------:R-:W-:Y:S01]  /*9520*/  FFMA R18, R81.reuse, R2, R18 ;  /* 0x0000000251127223 */ /* 0x040fe20000000012 */
[----:B------:R-:W-:Y:S02]  /*9530*/  HADD2.F32 R2, -RZ, R106.H1_H1 ;  /* 0x3000006aff027230 */ /* 0x000fe40000004100 */
[C---:B------:R-:W-:Y:S01]  /*9540*/  FMUL R27, R78.reuse, R27 ;  /* 0x0000001b4e1b7220 */ /* 0x040fe20000400000 */
[C---:B------:R-:W-:Y:S01]  /*9550*/  FFMA R23, R81.reuse, R0, R23 ;  /* 0x0000000051177223 */ /* 0x040fe20000000017 */
[----:B------:R-:W-:Y:S02]  /*9560*/  HADD2.F32 R0, -RZ, R112.H0_H0 ;  /* 0x20000070ff007230 */ /* 0x000fe40000004100 */
[C---:B------:R-:W-:Y:S01]  /*9570*/  FFMA R20, R81.reuse, R3, R20 ;  /* 0x0000000351147223 */ /* 0x040fe20000000014 */
[----:B------:R-:W-:Y:S02]  /*9580*/  HADD2.F32 R3, -RZ, R114.H0_H0 ;  /* 0x20000072ff037230 */ /* 0x000fe40000004100 */
[C---:B------:R-:W-:Y:S01]  /*9590*/  FFMA R21, R81.reuse, R2, R21 ;  /* 0x0000000251157223 */ /* 0x040fe20000000015 */
[C---:B------:R-:W-:Y:S01]  /*95a0*/  FFMA R22, R81.reuse, R5, R22 ;  /* 0x0000000551167223 */ /* 0x040fe20000000016 */
[C---:B------:R-:W-:Y:S01]  /*95b0*/  FFMA R27, R81.reuse, R4, R27 ;  /* 0x00000004511b7223 */ /* 0x040fe2000000001b */
[C---:B------:R-:W-:Y:S01]  /*95c0*/  FFMA R24, R81.reuse, R0, R24 ;  /* 0x0000000051187223 */ /* 0x040fe20000000018 */
[----:B------:R-:W-:Y:S02]  /*95d0*/  HADD2.F32 R2, -RZ, R112.H1_H1 ;  /* 0x30000070ff027230 */ /* 0x000fe40000004100 */
[C---:B------:R-:W-:Y:S01]  /*95e0*/  FMUL R31, R78.reuse, R31 ;  /* 0x0000001f4e1f7220 */ /* 0x040fe20000400000 */
[----:B------:R-:W-:Y:S02]  /*95f0*/  HADD2.F32 R0, -RZ, R113.H0_H0 ;  /* 0x20000071ff007230 */ /* 0x000fe40000004100 */
[C---:B------:R-:W-:Y:S01]  /*9600*/  FMUL R35, R78.reuse, R35 ;  /* 0x000000234e237220 */ /* 0x040fe20000400000 */
[----:B------:R-:W-:Y:S02]  /*9610*/  HADD2.F32 R5, -RZ, R115.H0_H0 ;  /* 0x20000073ff057230 */ /* 0x000fe40000004100 */
[C---:B------:R-:W-:Y:S01]  /*9620*/  FFMA R25, R81.reuse, R2, R25 ;  /* 0x0000000251197223 */ /* 0x040fe20000000019 */
[----:B------:R-:W-:Y:S02]  /*9630*/  HADD2.F32 R2, -RZ, R114.H1_H1 ;  /* 0x30000072ff027230 */ /* 0x000fe40000004100 */
[----:B------:R-:W-:Y:S01]  /*9640*/  FFMA R26, R81, R0, R26 ;  /* 0x00000000511a7223 */ /* 0x000fe2000000001a */
[----:B------:R-:W-:Y:S02]  /*9650*/  HADD2.F32 R0, -RZ, R113.H1_H1 ;  /* 0x30000071ff007230 */ /* 0x000fe40000004100 */
[C---:B------:R-:W-:Y:S01]  /*9660*/  FMUL R39, R78.reuse, R39 ;  /* 0x000000274e277220 */ /* 0x040fe20000400000 */
[----:B------:R-:W-:Y:S01]  /*9670*/  HADD2.F32 R4, -RZ, R115.H1_H1 ;  /* 0x30000073ff047230 */ /* 0x000fe20000004100 */
[----:B------:R-:W-:Y:S01]  /*9680*/  F2FP.F16.F32.PACK_AB R95, R11, R6 ;  /* 0x000000060b5f723e */ /* 0x000fe200000000ff */
[C---:B------:R-:W-:Y:S01]  /*9690*/  FMUL R43, R78.reuse, R43 ;  /* 0x0000002b4e2b7220 */ /* 0x040fe20000400000 */
[C---:B------:R-:W-:Y:S01]  /*96a0*/  FFMA R31, R81.reuse, R0, R31 ;  /* 0x00000000511f7223 */ /* 0x040fe2000000001f */
[--C-:B------:R-:W-:Y:S02]  /*96b0*/  HADD2.F32 R0, -RZ, R120.reuse.H0_H0 ;  /* 0x20000078ff007230 */ /* 0x100fe40000004100 */
[C---:B------:R-:W-:Y:S01]  /*96c0*/  FFMA R28, R81.reuse, R3, R28 ;  /* 0x00000003511c7223 */ /* 0x040fe2000000001c */
[----:B------:R1:W-:Y:S01]  /*96d0*/  STS.128 [R178+UR48+0x8400], R92 ;  /* 0x0084005cb2007988 */ /* 0x0003e20008000c30 */
[C---:B------:R-:W-:Y:S01]  /*96e0*/  FFMA R29, R81.reuse, R2, R29 ;  /* 0x00000002511d7223 */ /* 0x040fe2000000001d */
[C---:B------:R-:W-:Y:S01]  /*96f0*/  FFMA R30, R81.reuse, R5, R30 ;  /* 0x00000005511e7223 */ /* 0x040fe2000000001e */
[C---:B------:R-:W-:Y:S01]  /*9700*/  FFMA R35, R81.reuse, R4, R35 ;  /* 0x0000000451237223 */ /* 0x040fe20000000023 */
[----:B------:R-:W-:Y:S02]  /*9710*/  HADD2.F32 R2, -RZ, R120.H1_H1 ;  /* 0x30000078ff027230 */ /* 0x000fe40000004100 */
[----:B------:R-:W-:Y:S01]  /*9720*/  FFMA R32, R81, R0, R32 ;  /* 0x0000000051207223 */ /* 0x000fe20000000020 */
[--C-:B------:R-:W-:Y:S01]  /*9730*/  HADD2.F32 R3, -RZ, R121.reuse.H0_H0 ;  /* 0x20000079ff037230 */ /* 0x100fe20000004100 */
[----:B------:R-:W-:Y:S01]  /*9740*/  F2FP.F16.F32.PACK_AB R8, R9, R8 ;  /* 0x000000080908723e */ /* 0x000fe200000000ff */
[----:B------:R-:W-:Y:S02]  /*9750*/  HADD2.F32 R0, -RZ, R121.H1_H1 ;  /* 0x30000079ff007230 */ /* 0x000fe40000004100 */
[C---:B------:R-:W-:Y:S01]  /*9760*/  FFMA R33, R81.reuse, R2, R33 ;  /* 0x0000000251217223 */ /* 0x040fe20000000021 */
[--C-:B------:R-:W-:Y:S02]  /*9770*/  HADD2.F32 R5, -RZ, R123.reuse.H0_H0 ;  /* 0x2000007bff057230 */ /* 0x100fe40000004100 */
[C---:B------:R-:W-:Y:S01]  /*9780*/  FFMA R34, R81.reuse, R3, R34 ;  /* 0x0000000351227223 */ /* 0x040fe20000000022 */
[--C-:B------:R-:W-:Y:S02]  /*9790*/  HADD2.F32 R3, -RZ, R122.reuse.H0_H0 ;  /* 0x2000007aff037230 */ /* 0x100fe40000004100 */
[----:B------:R-:W-:Y:S01]  /*97a0*/  FFMA R39, R81, R0, R39 ;  /* 0x0000000051277223 */ /* 0x000fe20000000027 */
[----:B------:R-:W-:Y:S01]  /*97b0*/  HADD2.F32 R0, -RZ, R122.H1_H1 ;  /* 0x3000007aff007230 */ /* 0x000fe20000004100 */
[----:B------:R-:W-:Y:S01]  /*97c0*/  F2FP.F16.F32.PACK_AB R9, R15, R10 ;  /* 0x0000000a0f09723e */ /* 0x000fe200000000ff */
[----:B------:R-:W-:Y:S02]  /*97d0*/  HADD2.F32 R2, -RZ, R123.H1_H1 ;  /* 0x3000007bff027230 */ /* 0x000fe40000004100 */
[C---:B------:R-:W-:Y:S01]  /*97e0*/  FFMA R36, R81.reuse, R3, R36 ;  /* 0x0000000351247223 */ /* 0x040fe20000000024 */
[--C-:B------:R-:W-:Y:S02]  /*97f0*/  HADD2.F32 R3, -RZ, R129.reuse.H0_H0 ;  /* 0x20000081ff037230 */ /* 0x100fe40000004100 */
[C---:B------:R-:W-:Y:S01]  /*9800*/  FFMA R37, R81.reuse, R0, R37 ;  /* 0x0000000051257223 */ /* 0x040fe20000000025 */
[C---:B------:R-:W-:Y:S01]  /*9810*/  FFMA R38, R81.reuse, R5, R38 ;  /* 0x0000000551267223 */ /* 0x040fe20000000026 */
[--C-:B------:R-:W-:Y:S02]  /*9820*/  HADD2.F32 R0, -RZ, R128.reuse.H0_H0 ;  /* 0x20000080ff007230 */ /* 0x100fe40000004100 */
[----:B------:R-:W-:Y:S01]  /*9830*/  FFMA R43, R81, R2, R43 ;  /* 0x00000002512b7223 */ /* 0x000fe2000000002b */
[----:B------:R-:W-:Y:S01]  /*9840*/  HADD2.F32 R2, -RZ, R128.H1_H1 ;  /* 0x30000080ff027230 */ /* 0x000fe20000004100 */
[----:B------:R-:W-:Y:S01]  /*9850*/  F2FP.F16.F32.PACK_AB R10, R13, R12 ;  /* 0x0000000c0d0a723e */ /* 0x000fe200000000ff */
[C---:B------:R-:W-:Y:S01]  /*9860*/  FMUL R47, R78.reuse, R47 ;  /* 0x0000002f4e2f7220 */ /* 0x040fe20000400000 */
[----:B------:R-:W-:Y:S01]  /*9870*/  F2FP.F16.F32.PACK_AB R11, R19, R14 ;  /* 0x0000000e130b723e */ /* 0x000fe200000000ff */
[C---:B------:R-:W-:Y:S01]  /*9880*/  FFMA R40, R81.reuse, R0, R40 ;  /* 0x0000000051287223 */ /* 0x040fe20000000028 */
[----:B------:R-:W-:Y:S02]  /*9890*/  HADD2.F32 R0, -RZ, R129.H1_H1 ;  /* 0x30000081ff007230 */ /* 0x000fe40000004100 */
[C---:B------:R-:W-:Y:S01]  /*98a0*/  FFMA R41, R81.reuse, R2, R41 ;  /* 0x0000000251297223 */ /* 0x040fe20000000029 */
[----:B------:R-:W-:Y:S01]  /*98b0*/  FFMA R42, R81, R3, R42 ;  /* 0x00000003512a7223 */ /* 0x000fe2000000002a */
[----:B------:R1:W-:Y:S01]  /*98c0*/  STS.128 [R180+0x8400], R8 ;  /* 0x00840008b4007388 */ /* 0x0003e20000000c00 */
[--C-:B------:R-:W-:Y:S01]  /*98d0*/  HADD2.F32 R3, -RZ, R130.reuse.H0_H0 ;  /* 0x20000082ff037230 */ /* 0x100fe20000004100 */
[----:B------:R-:W-:Y:S01]  /*98e0*/  F2FP.F16.F32.PACK_AB R16, R17, R16 ;  /* 0x000000101110723e */ /* 0x000fe200000000ff */
[----:B------:R-:W-:Y:S01]  /*98f0*/  HADD2.F32 R2, -RZ, R130.H1_H1 ;  /* 0x30000082ff027230 */ /* 0x000fe20000004100 */
[----:B------:R-:W-:Y:S01]  /*9900*/  F2FP.F16.F32.PACK_AB R17, R23, R18 ;  /* 0x000000121711723e */ /* 0x000fe200000000ff */
[----:B------:R-:W-:Y:S01]  /*9910*/  FFMA R47, R81, R0, R47 ;  /* 0x00000000512f7223 */ /* 0x000fe2000000002f */
[--C-:B------:R-:W-:Y:S01]  /*9920*/  HADD2.F32 R5, -RZ, R131.reuse.H0_H0 ;  /* 0x20000083ff057230 */ /* 0x100fe20000004100 */
[----:B------:R-:W-:Y:S01]  /*9930*/  F2FP.F16.F32.PACK_AB R18, R21, R20 ;  /* 0x000000141512723e */ /* 0x000fe200000000ff */
[----:B------:R-:W-:Y:S01]  /*9940*/  HADD2.F32 R0, -RZ, R131.H1_H1 ;  /* 0x30000083ff007230 */ /* 0x000fe20000004100 */
[----:B------:R-:W-:Y:S01]  /*9950*/  F2FP.F16.F32.PACK_AB R19, R27, R22 ;  /* 0x000000161b13723e */ /* 0x000fe200000000ff */
[C---:B------:R-:W-:Y:S01]  /*9960*/  FMUL R51, R78.reuse, R51 ;  /* 0x000000334e337220 */ /* 0x040fe20000400000 */
[C---:B------:R-:W-:Y:S01]  /*9970*/  FFMA R44, R81.reuse, R3, R44 ;  /* 0x00000003512c7223 */ /* 0x040fe2000000002c */
[C---:B------:R-:W-:Y:S01]  /*9980*/  FFMA R45, R81.reuse, R2, R45 ;  /* 0x00000002512d7223 */ /* 0x040fe2000000002d */
[C---:B------:R-:W-:Y:S01]  /*9990*/  FFMA R46, R81.reuse, R5, R46 ;  /* 0x00000005512e7223 */ /* 0x040fe2000000002e */
[----:B------:R1:W-:Y:S01]  /*99a0*/  STS.128 [R177+0x8400], R16 ;  /* 0x00840010b1007388 */ /* 0x0003e20000000c00 */
[----:B------:R-:W-:Y:S01]  /*99b0*/  FFMA R51, R81, R0, R51 ;  /* 0x0000000051337223 */ /* 0x000fe20000000033 */
[--C-:B------:R-:W-:Y:S01]  /*99c0*/  HADD2.F32 R3, -RZ, R136.reuse.H0_H0 ;  /* 0x20000088ff037230 */ /* 0x100fe20000004100 */
[----:B------:R-:W-:Y:S01]  /*99d0*/  F2FP.F16.F32.PACK_AB R24, R25, R24 ;  /* 0x000000181918723e */ /* 0x000fe200000000ff */
[----:B------:R-:W-:Y:S01]  /*99e0*/  HADD2.F32 R0, -RZ, R136.H1_H1 ;  /* 0x30000088ff007230 */ /* 0x000fe20000004100 */
[----:B------:R-:W-:Y:S01]  /*99f0*/  F2FP.F16.F32.PACK_AB R25, R31, R26 ;  /* 0x0000001a1f19723e */ /* 0x000fe200000000ff */
        /* <DEDUP_REMOVED lines=16> */
[----:B------:R-:W-:Y:S01]  /*9b00*/  FFMA R52, R81, R0, R52 ;  /* 0x0000000051347223 */ /* 0x000fe20000000034 */
[----:B------:R-:W-:Y:S01]  /*9b10*/  F2FP.F16.F32.PACK_AB R35, R43, R38 ;  /* 0x000000262b23723e */ /* 0x000fe200000000ff */
[C---:B------:R-:W-:Y:S01]  /*9b20*/  FFMA R53, R81.reuse, R2, R53 ;  /* 0x0000000251357223 */ /* 0x040fe20000000035 */
[----:B------:R-:W-:Y:S01]  /*9b30*/  FFMA R54, R81, R3, R54 ;  /* 0x0000000351367223 */ /* 0x000fe20000000036 */
[----:B------:R-:W-:Y:S01]  /*9b40*/  HADD2.F32 R0, -RZ, R139.H1_H1 ;  /* 0x3000008bff007230 */ /* 0x000fe20000004100 */
[----:B------:R-:W-:Y:S01]  /*9b50*/  F2FP.F16.F32.PACK_AB R40, R41, R40 ;  /* 0x000000282928723e */ /* 0x000fe200000000ff */
[----:B------:R1:W-:Y:S01]  /*9b60*/  STS.128 [R175+0x8400], R32 ;  /* 0x00840020af007388 */ /* 0x0003e20000000c00 */
[C---:B------:R-:W-:Y:S01]  /*9b70*/  FMUL R59, R78.reuse, R59 ;  /* 0x0000003b4e3b7220 */ /* 0x040fe20000400000 */
[--C-:B------:R-:W-:Y:S01]  /*9b80*/  HADD2.F32 R3, -RZ, R144.reuse.H0_H0 ;  /* 0x20000090ff037230 */ /* 0x100fe20000004100 */
[----:B------:R-:W-:Y:S01]  /*9b90*/  F2FP.F16.F32.PACK_AB R41, R47, R42 ;  /* 0x0000002a2f29723e */ /* 0x000fe200000000ff */
[----:B------:R-:W-:Y:S01]  /*9ba0*/  HADD2.F32 R2, -RZ, R144.H1_H1 ;  /* 0x30000090ff027230 */ /* 0x000fe20000004100 */
[----:B------:R-:W-:Y:S01]  /*9bb0*/  F2FP.F16.F32.PACK_AB R42, R45, R44 ;  /* 0x0000002c2d2a723e */ /* 0x000fe200000000ff */
[--C-:B------:R-:W-:Y:S01]  /*9bc0*/  HADD2.F32 R5, -RZ, R145.reuse.H0_H0 ;  /* 0x20000091ff057230 */ /* 0x100fe20000004100 */
        /* <DEDUP_REMOVED lines=8> */
[----:B------:R-:W-:Y:S01]  /*9c50*/  FFMA R58, R81, R5, R58 ;  /* 0x00000005513a7223 */ /* 0x000fe2000000003a */
[----:B------:R-:W-:Y:S01]  /*9c60*/  HADD2.F32 R2, -RZ, R146.H1_H1 ;  /* 0x30000092ff027230 */ /* 0x000fe20000004100 */
[----:B------:R-:W-:Y:S01]  /*9c70*/  F2FP.F16.F32.PACK_AB R48, R49, R48 ;  /* 0x000000303130723e */ /* 0x000fe200000000ff */
[--C-:B------:R-:W-:Y:S01]  /*9c80*/  HADD2.F32 R5, -RZ, R147.reuse.H0_H0 ;  /* 0x20000093ff057230 */ /* 0x100fe20000004100 */
[----:B------:R-:W-:Y:S01]  /*9c90*/  F2FP.F16.F32.PACK_AB R49, R55, R50 ;  /* 0x000000323731723e */ /* 0x000fe200000000ff */
[----:B------:R-:W-:Y:S02]  /*9ca0*/  HADD2.F32 R4, -RZ, R147.H1_H1 ;  /* 0x30000093ff047230 */ /* 0x000fe40000004100 */
[----:B------:R-:W-:Y:S01]  /*9cb0*/  FFMA R63, R81, R0, R63 ;  /* 0x00000000513f7223 */ /* 0x000fe2000000003f */
[----:B------:R-:W-:Y:S01]  /*9cc0*/  FMUL R67, R78, R67 ;  /* 0x000000434e437220 */ /* 0x000fe20000400000 */
[----:B------:R-:W-:Y:S01]  /*9cd0*/  F2FP.F16.F32.PACK_AB R50, R53, R52 ;  /* 0x000000343532723e */ /* 0x000fe200000000ff */
[----:B------:R-:W-:Y:S01]  /*9ce0*/  FFMA R60, R81, R3, R60 ;  /* 0x00000003513c7223 */ /* 0x000fe2000000003c */
[----:B------:R-:W-:Y:S01]  /*9cf0*/  F2FP.F16.F32.PACK_AB R51, R59, R54 ;  /* 0x000000363b33723e */ /* 0x000fe200000000ff */
[C---:B------:R-:W-:Y:S01]  /*9d00*/  FFMA R61, R81.reuse, R2, R61 ;  /* 0x00000002513d7223 */ /* 0x040fe2000000003d */
[C---:B------:R-:W-:Y:S01]  /*9d10*/  FFMA R62, R81.reuse, R5, R62 ;  /* 0x00000005513e7223 */ /* 0x040fe2000000003e */
[----:B------:R-:W-:Y:S01]  /*9d20*/  FFMA R67, R81, R4, R67 ;  /* 0x0000000451437223 */ /* 0x000fe20000000043 */
[----:B------:R-:W-:Y:S01]  /*9d30*/  F2FP.F16.F32.PACK_AB R56, R57, R56 ;  /* 0x000000383938723e */ /* 0x000fe200000000ff */
[----:B------:R1:W-:Y:S01]  /*9d40*/  STS.128 [R174+0x8400], R48 ;  /* 0x00840030ae007388 */ /* 0x0003e20000000c00 */
[----:B------:R-:W-:Y:S02]  /*9d50*/  F2FP.F16.F32.PACK_AB R57, R63, R58 ;  /* 0x0000003a3f39723e */ /* 0x000fe400000000ff */
        /* <DEDUP_REMOVED lines=22> */
.L_x_130:
[----:B------:R-:W-:Y:S05]  /*9ec0*/  BSYNC.RECONVERGENT B0 ;  /* 0x0000000000007941 */ /* 0x000fea0003800200 */
.L_x_129:
        /* <DEDUP_REMOVED lines=13> */
[----:B-1----:R-:W-:Y:S04]  /*9fa0*/  @P1 IADD3 R9, PT, PT, R87, UR48, RZ ;  /* 0x0000003057091c10 */ /* 0x002fe8000fffe0ff */
[----:B------:R-:W-:Y:S01]  /*9fb0*/  @P1 IADD3 R7, PT, PT, R102, R9, RZ ;  /* 0x0000000966071210 */ /* 0x000fe20007ffe0ff */
[--C-:B------:R-:W-:Y:S02]  /*9fc0*/  @P1 IMAD.IADD R5, R100, 0x1, R9.reuse ;  /* 0x0000000164051824 */ /* 0x100fe400078e0209 */
[----:B------:R-:W-:Y:S01]  /*9fd0*/  @P1 IMAD.IADD R2, R108, 0x1, R9 ;  /* 0x000000016c021824 */ /* 0x000fe200078e0209 */
[----:B------:R-:W-:Y:S06]  /*9fe0*/  @P0 BRA `(.L_x_134) ;  /* 0x00000000000c0947 */ /* 0x000fec0003800000 */
[----:B------:R-:W-:Y:S04]  /*9ff0*/  SHF.L.U32 R0, R167, 0x1f, RZ ;  /* 0x0000001fa7007819 */ /* 0x000fe800000006ff */
[----:B------:R-:W1:Y:S02]  /*a000*/  SYNCS.PHASECHK.TRANS64.TRYWAIT P0, [R3+URZ+0x20], R0 ;  /* 0x00002000030075a7 */ /* 0x000e6400080011ff */
[----:B-1----:R-:W-:Y:S05]  /*a010*/  @!P0 BRA `(.L_x_135) ;  /* 0x0000002000408947 */ /* 0x002fea0003800000 */
.L_x_134:
[----:B------:R-:W-:Y:S05]  /*a020*/  BSYNC B0 ;  /* 0x0000000000007941 */ /* 0x000fea0003800000 */
.L_x_133:
[----:B------:R-:W-:Y:S11]  /*a030*/  ISETP.NE.AND P0, PT, R103, RZ, PT ;  /* 0x000000ff6700720c */ /* 0x000ff60003f05270 */
[----:B------:R-:W-:Y:S02]  /*a040*/  @!UPT UIADD3 URZ, UPT, UPT, URZ, URZ, URZ ;  /* 0x000000fffffff290 */ /* 0x000fe4000fffe0ff */
[----:B------:R2:W3:Y:S01]  /*a050*/  @P0 LDS.128 R88, [R87+UR48+0x400] ;  /* 0x0004003057580984 */ /* 0x0004e20008000c00 */
[----:B-1----:R-:W-:Y:S01]  /*a060*/  @P0 IMAD.IADD R3, R102, 0x1, R5 ;  /* 0x0000000166030824 */ /* 0x002fe200078e0205 */
[C---:B------:R-:W-:Y:S01]  /*a070*/  @P0 IADD3 R4, PT, PT, R108.reuse, R5, RZ ;  /* 0x000000056c040210 */ /* 0x040fe20007ffe0ff */
[C---:B------:R-:W-:Y:S01]  /*a080*/  @P0 IMAD.IADD R0, R108.reuse, 0x1, R7 ;  /* 0x000000016c000824 */ /* 0x040fe200078e0207 */
[----:B------:R2:W4:Y:S02]  /*a090*/  @P0 LDS.128 R96, [R2+0x400] ;  /* 0x0004000002600984 */ /* 0x0005240000000c00 */
[----:B------:R-:W-:Y:S02]  /*a0a0*/  @P0 IADD3 R108, PT, PT, R108, R3, RZ ;  /* 0x000000036c6c0210 */ /* 0x000fe40007ffe0ff */
[----:B------:R2:W1:Y:S04]  /*a0b0*/  @P0 LDS.128 R104, [R7+0x400] ;  /* 0x0004000007680984 */ /* 0x0004680000000c00 */
[----:B------:R2:W1:Y:S04]  /*a0c0*/  @P0 LDS.128 R112, [R0+0x400] ;  /* 0x0004000000700984 */ /* 0x0004680000000c00 */
[----:B------:R2:W1:Y:S04]  /*a0d0*/  @P0 LDS.128 R120, [R5+0x400] ;  /* 0x0004000005780984 */ /* 0x0004680000000c00 */
[----:B------:R2:W1:Y:S04]  /*a0e0*/  @P0 LDS.128 R128, [R4+0x400] ;  /* 0x0004000004800984 */ /* 0x0004680000000c00 */
[----:B------:R2:W1:Y:S04]  /*a0f0*/  @P0 LDS.128 R136, [R3+0x400] ;  /* 0x0004000003880984 */ /* 0x0004680000000c00 */
[----:B------:R2:W1:Y:S02]  /*a100*/  @P0 LDS.128 R144, [R108+0x400] ;  /* 0x000400006c900984 */ /* 0x0004640000000c00 */
.L_x_132:
[----:B------:R-:W-:Y:S05]  /*a110*/  BSYNC B1 ;  /* 0x0000000000017941 */ /* 0x000fea0003800000 */
.L_x_131:
[----:B--2---:R-:W-:Y:S05]  /*a120*/  VIADD R3, R80, 0xc0 ;  /* 0x000000c050037836 */ /* 0x004fea0000000000 */
[----:B------:R-:W-:Y:S04]  /*a130*/  SHF.R.U32.HI R3, RZ, 0x15, R3 ;  /* 0x00000015ff037819 */ /* 0x000fe80000011603 */
[----:B------:R-:W-:Y:S11]  /*a140*/  LOP3.LUT P0, RZ, R3, 0x3, R162, 0x48, !PT ;  /* 0x0000000303ff7812 */ /* 0x000ff600078048a2 */
[----:B------:R-:W-:Y:S02]  /*a150*/  @!UPT UIADD3 URZ, UPT, UPT, URZ, URZ, URZ ;  /* 0x000000fffffff290 */ /* 0x000fe4000fffe0ff */
[----:B------:R-:W-:Y:S05]  /*a160*/  @!P0 BRA `(.L_x_136) ;  /* 0x0000000000408947 */ /* 0x000fea0003800000 */
[----:B------:R-:W2:Y:S01]  /*a170*/  LDCU.64 UR8, c[0x4][0x70] ;  /* 0x01000e00ff0877ac */ /* 0x000ea20008000a00 */
[----:B------:R-:W-:Y:S01]  /*a180*/  MOV R3, 0x0 ;  /* 0x0000000000037802 */ /* 0x000fe20000000f00 */
[----:B------:R-:W-:Y:S02]  /*a190*/  HFMA2 R12, -RZ, RZ, 0, 5.9604644775390625e-08 ;  /* 0x00000001ff0c7431 */ /* 0x000fe400000001ff */
[----:B-1----:R-:W-:Y:S02]  /*a1a0*/  IMAD.MOV.U32 R8, RZ, RZ, 0x192 ;  /* 0x00000192ff087424 */ /* 0x002fe400078e00ff */
[----:B------:R-:W-:Y:S01]  /*a1b0*/  IMAD.MOV.U32 R13, RZ, RZ, RZ ;  /* 0x000000ffff0d7224 */ /* 0x000fe200078e00ff */
[----:B------:R-:W1:Y:S01]  /*a1c0*/  LDCU.64 UR6, c[0x4][0x78] ;  /* 0x01000f00ff0677ac */ /* 0x000e620008000a00 */
[----:B------:R-:W3:Y:S01]  /*a1d0*/  LDC.64 R2, c[0x4][R3] ;  /* 0x0100000003027b82 */ /* 0x000ee20000000a00 */
[----:B------:R-:W5:Y:S01]  /*a1e0*/  LDCU.64 UR4, c[0x4][0x10] ;  /* 0x01000200ff0477ac */ /* 0x000f620008000a00 */
[----:B--2---:R-:W-:Y:S01]  /*a1f0*/  MOV R5, UR9 ;  /* 0x0000000900057c02 */ /* 0x004fe20008000f00 */
[----:B------:R-:W-:Y:S01]  /*a200*/  IMAD.U32 R4, RZ, RZ, UR8 ;  /* 0x00000008ff047e24 */ /* 0x000fe2000f8e00ff */
[----:B-1----:R-:W-:Y:S01]  /*a210*/  MOV R7, UR7 ;  /* 0x0000000700077c02 */ /* 0x002fe20008000f00 */
[----:B------:R-:W-:Y:S01]  /*a220*/  IMAD.U32 R6, RZ, RZ, UR6 ;  /* 0x00000006ff067e24 */ /* 0x000fe2000f8e00ff */
[----:B-----5:R-:W-:Y:S01]  /*a230*/  MOV R11, UR5 ;  /* 0x00000005000b7c02 */ /* 0x020fe20008000f00 */
[----:B------:R-:W-:Y:S02]  /*a240*/  IMAD.U32 R10, RZ, RZ, UR4 ;  /* 0x00000004ff0a7e24 */ /* 0x000fe4000f8e00ff */
[----:B------:R-:W-:Y:S07]  /*a250*/  LEPC R20, `(.L_x_136) ;  /* 0x000000001014794e */ /* 0x000fee0000000000 */
[----:B---34-:R-:W-:Y:S05]  /*a260*/  CALL.ABS.NOINC R2 ;  /* 0x0000000002007343 */ /* 0x018fea0003c00000 */
.L_x_136:
[----:B------:R-:W-:Y:S01]  /*a270*/  ISETP.NE.AND P0, PT, R170, RZ, PT ;  /* 0x000000ffaa00720c */ /* 0x000fe20003f05270 */
[----:B------:R-:W-:Y:S05]  /*a280*/  WARPSYNC.ALL ;  /* 0x0000000000007948 */ /* 0x000fea0003800000 */
[----:B------:R-:W-:Y:S01]  /*a290*/  R2UR UR4, R80 ;  /* 0x00000000500472ca */ /* 0x000fe200000e0000 */
[--C-:B---3--:R-:W-:Y:S01]  /*a2a0*/  HADD2.F32 R82, -RZ, R88.reuse.H0_H0 ;  /* 0x20000058ff527230 */ /* 0x108fe20000004100 */
[----:B------:R-:W-:Y:S01]  /*a2b0*/  IADD3 R179, PT, PT, R179, 0xa0, RZ ;  /* 0x000000a0b3b37810 */ /* 0x000fe20007ffe0ff */
[----:B------:R-:W-:Y:S01]  /*a2c0*/  HADD2.F32 R84, -RZ, R88.H1_H1 ;  /* 0x30000058ff547230 */ /* 0x000fe20000004100 */
[----:B------:R-:W-:Y:S01]  /*a2d0*/  BSSY.RECONVERGENT B0, `(.L_x_137) ;  /* 0x00000fc000007945 */ /* 0x000fe20003800200 */
[--C-:B------:R-:W-:Y:S01]  /*a2e0*/  HADD2.F32 R83, -RZ, R89.reuse.H0_H0 ;  /* 0x20000059ff537230 */ /* 0x100fe20000004100 */
[----:B------:R-:W-:Y:S01]  /*a2f0*/  LOP3.LUT R179, R179, 0xfefffff8, RZ, 0xc0, !PT ;  /* 0xfefffff8b3b37812 */ /* 0x000fe200078ec0ff */
[----:B------:R-:W-:Y:S02]  /*a300*/  HADD2.F32 R86, -RZ, R89.H1_H1 ;  /* 0x30000059ff567230 */ /* 0x000fe40000004100 */
[--C-:B------:R-:W-:Y:S02]  /*a310*/  HADD2.F32 R85, -RZ, R90.reuse.H0_H0 ;  /* 0x2000005aff557230 */ /* 0x100fe40000004100 */
[----:B------:R-:W-:Y:S02]  /*a320*/  HADD2.F32 R88, -RZ, R90.H1_H1 ;  /* 0x3000005aff587230 */ /* 0x000fe40000004100 */
[----:B-1----:R-:W1:Y:S01]  /*a330*/  LDTM.x64 R4, tmem[UR4+0xc0] ;  /* 0x0000c004000479ee */ /* 0x002e620008340000 */
[----:B------:R-:W-:Y:S01]  /*a340*/  NOP ;  /* 0x0000000000007918 */ /* 0x000fe20000000000 */
[----:B-1----:R1:W-:Y:S01]  /*a350*/  SYNCS.ARRIVE.TRANS64.RED.A1T0 RZ, [R179+URZ], RZ ;  /* 0x000000ffb3ff79a7 */ /* 0x0023e200081004ff */
[--C-:B------:R-:W-:Y:S02]  /*a360*/  HADD2.F32 R87, -RZ, R91.reuse.H0_H0 ;  /* 0x2000005bff577230 */ /* 0x100fe40000004100 */
[----:B------:R-:W-:Y:S02]  /*a370*/  HADD2.F32 R90, -RZ, R91.H1_H1 ;  /* 0x3000005bff5a7230 */ /* 0x000fe40000004100 */
[--C-:B----4-:R-:W-:Y:S02]  /*a380*/  HADD2.F32 R89, -RZ, R96.reuse.H0_H0 ;  /* 0x20000060ff597230 */ /* 0x110fe40000004100 */
[----:B------:R-:W-:Y:S02]  /*a390*/  HADD2.F32 R91, -RZ, R96.H1_H1 ;  /* 0x30000060ff5b7230 */ /* 0x000fe40000004100 */
[--C-:B------:R-:W-:Y:S02]  /*a3a0*/  HADD2.F32 R92, -RZ, R97.reuse.H0_H0 ;  /* 0x20000061ff5c7230 */ /* 0x100fe40000004100 */
[----:B------:R-:W-:Y:S02]  /*a3b0*/  HADD2.F32 R94, -RZ, R97.H1_H1 ;  /* 0x30000061ff5e7230 */ /* 0x000fe40000004100 */
[--C-:B------:R-:W-:Y:S02]  /*a3c0*/  HADD2.F32 R93, -RZ, R98.reuse.H0_H0 ;  /* 0x20000062ff5d7230 */ /* 0x100fe40000004100 */
[----:B------:R-:W-:Y:S02]  /*a3d0*/  HADD2.F32 R96, -RZ, R98.H1_H1 ;  /* 0x30000062ff607230 */ /* 0x000fe40000004100 */
[--C-:B------:R-:W-:Y:S02]  /*a3e0*/  HADD2.F32 R95, -RZ, R99.reuse.H0_H0 ;  /* 0x20000063ff5f7230 */ /* 0x100fe40000004100 */
[----:B------:R-:W-:Y:S02]  /*a3f0*/  HADD2.F32 R98, -RZ, R99.H1_H1 ;  /* 0x30000063ff627230 */ /* 0x000fe40000004100 */
[--C-:B------:R-:W-:Y:S02]  /*a400*/  HADD2.F32 R97, -RZ, R104.reuse.H0_H0 ;  /* 0x20000068ff617230 */ /* 0x100fe40000004100 */
[C---:B------:R-:W-:Y:S01]  /*a410*/  FMUL R4, R78.reuse, R4 ;  /* 0x000000044e047220 */ /* 0x040fe20000400000 */
[C---:B------:R-:W-:Y:S01]  /*a420*/  FMUL R5, R78.reuse, R5 ;  /* 0x000000054e057220 */ /* 0x040fe20000400000 */
[C---:B------:R-:W-:Y:S01]  /*a430*/  FMUL R6, R78.reuse, R6 ;  /* 0x000000064e067220 */ /* 0x040fe20000400000 */
[C---:B------:R-:W-:Y:S01]  /*a440*/  FMUL R7, R78.reuse, R7 ;  /* 0x000000074e077220 */ /* 0x040fe20000400000 */
[C---:B------:R-:W-:Y:S01]  /*a450*/  FFMA R4, R81.reuse, R82, R4 ;  /* 0x0000005251047223 */ /* 0x040fe20000000004 */
[C---:B------:R-:W-:Y:S01]  /*a460*/  FFMA R5, R81.reuse, R84, R5 ;  /* 0x0000005451057223 */ /* 0x040fe20000000005 */
[C---:B------:R-:W-:Y:S01]  /*a470*/  FFMA R6, R81.reuse, R83, R6 ;  /* 0x0000005351067223 */ /* 0x040fe20000000006 */
[----:B------:R-:W-:Y:S01]  /*a480*/  FFMA R7, R81, R86, R7 ;  /* 0x0000005651077223 */ /* 0x000fe20000000007 */
[C---:B------:R-:W-:Y:S01]  /*a490*/  FMUL R8, R78.reuse, R8 ;  /* 0x000000084e087220 */ /* 0x040fe20000400000 */
[C---:B------:R-:W-:Y:S01]  /*a4a0*/  FMUL R9, R78.reuse, R9 ;  /* 0x000000094e097220 */ /* 0x040fe20000400000 */
[----:B------:R-:W-:Y:S01]  /*a4b0*/  F2FP.F16.F32.PACK_AB R4, R5, R4 ;  /* 0x000000040504723e */ /* 0x000fe200000000ff */
[C---:B------:R-:W-:Y:S01]  /*a4c0*/  FMUL R10, R78.reuse, R10 ;  /* 0x0000000a4e0a7220 */ /* 0x040fe20000400000 */
[----:B------:R-:W-:Y:S01]  /*a4d0*/  F2FP.F16.F32.PACK_AB R5, R7, R6 ;  /* 0x000000060705723e */ /* 0x000fe200000000ff */
[C---:B------:R-:W-:Y:S01]  /*a4e0*/  FFMA R8, R81.reuse, R85, R8 ;  /* 0x0000005551087223 */ /* 0x040fe20000000008 */
[C---:B------:R-:W-:Y:S01]  /*a4f0*/  FFMA R9, R81.reuse, R88, R9 ;  /* 0x0000005851097223 */ /* 0x040fe20000000009 */
[----:B------:R-:W-:Y:S01]  /*a500*/  FFMA R10, R81, R87, R10 ;  /* 0x00000057510a7223 */ /* 0x000fe2000000000a */
[C---:B------:R-:W-:Y:S01]  /*a510*/  FMUL R11, R78.reuse, R11 ;  /* 0x0000000b4e0b7220 */ /* 0x040fe20000400000 */
[C---:B------:R-:W-:Y:S01]  /*a520*/  FMUL R0, R78.reuse, R12 ;  /* 0x0000000c4e007220 */ /* 0x040fe20000400000 */
[C---:B------:R-:W-:Y:S01]  /*a530*/  FMUL R2, R78.reuse, R13 ;  /* 0x0000000d4e027220 */ /* 0x040fe20000400000 */
[----:B------:R-:W-:Y:S01]  /*a540*/  F2FP.F16.F32.PACK_AB R6, R9, R8 ;  /* 0x000000080906723e */ /* 0x000fe200000000ff */
[C---:B------:R-:W-:Y:S01]  /*a550*/  FFMA R11, R81.reuse, R90, R11 ;  /* 0x0000005a510b7223 */ /* 0x040fe2000000000b */
[C---:B------:R-:W-:Y:S01]  /*a560*/  FFMA R0, R81.reuse, R89, R0 ;  /* 0x0000005951007223 */ /* 0x040fe20000000000 */
[----:B------:R-:W-:Y:S01]  /*a570*/  FFMA R2, R81, R91, R2 ;  /* 0x0000005b51027223 */ /* 0x000fe20000000002 */
[C---:B------:R-:W-:Y:S01]  /*a580*/  FMUL R3, R78.reuse, R14 ;  /* 0x0000000e4e037220 */ /* 0x040fe20000400000 */
[C---:B------:R-:W-:Y:S01]  /*a590*/  FMUL R15, R78.reuse, R15 ;  /* 0x0000000f4e0f7220 */ /* 0x040fe20000400000 */
[----:B------:R-:W-:Y:S01]  /*a5a0*/  F2FP.F16.F32.PACK_AB R7, R11, R10 ;  /* 0x0000000a0b07723e */ /* 0x000fe200000000ff */
[----:B------:R-:W-:Y:S01]  /*a5b0*/  FMUL R12, R78, R16 ;  /* 0x000000104e0c7220 */ /* 0x000fe20000400000 */
[----:B------:R-:W-:Y:S01]  /*a5c0*/  F2FP.F16.F32.PACK_AB R8, R2, R0 ;  /* 0x000000000208723e */ /* 0x000fe200000000ff */
[C---:B------:R-:W-:Y:S01]  /*a5d0*/  FFMA R3, R81.reuse, R92, R3 ;  /* 0x0000005c51037223 */ /* 0x040fe20000000003 */
[C---:B------:R-:W-:Y:S01]  /*a5e0*/  FFMA R15, R81.reuse, R94, R15 ;  /* 0x0000005e510f7223 */ /* 0x040fe2000000000f */
[----:B------:R1:W-:Y:S01]  /*a5f0*/  STS.128 [R178+UR48+0xc400], R4 ;  /* 0x00c40004b2007988 */ /* 0x0003e20008000c30 */
[----:B------:R-:W-:Y:S01]  /*a600*/  FFMA R12, R81, R93, R12 ;  /* 0x0000005d510c7223 */ /* 0x000fe2000000000c */
[C---:B------:R-:W-:Y:S01]  /*a610*/  FMUL R13, R78.reuse, R17 ;  /* 0x000000114e0d7220 */ /* 0x040fe20000400000 */
[C---:B------:R-:W-:Y:S01]  /*a620*/  FMUL R14, R78.reuse, R18 ;  /* 0x000000124e0e7220 */ /* 0x040fe20000400000 */
[----:B------:R-:W-:Y:S01]  /*a630*/  F2FP.F16.F32.PACK_AB R9, R15, R3 ;  /* 0x000000030f09723e */ /* 0x000fe200000000ff */
[C---:B------:R-:W-:Y:S01]  /*a640*/  FMUL R19, R78.reuse, R19 ;  /* 0x000000134e137220 */ /* 0x040fe20000400000 */
[C---:B------:R-:W-:Y:S01]  /*a650*/  FFMA R13, R81.reuse, R96, R13 ;  /* 0x00000060510d7223 */ /* 0x040fe2000000000d */
[C---:B------:R-:W-:Y:S01]  /*a660*/  FFMA R14, R81.reuse, R95, R14 ;  /* 0x0000005f510e7223 */ /* 0x040fe2000000000e */
[----:B------:R-:W-:Y:S02]  /*a670*/  HADD2.F32 R100, -RZ, R104.H1_H1 ;  /* 0x30000068ff647230 */ /* 0x000fe40000004100 */
[----:B------:R-:W-:Y:S01]  /*a680*/  FFMA R19, R81, R98, R19 ;  /* 0x0000006251137223 */ /* 0x000fe20000000013 */
[C---:B------:R-:W-:Y:S01]  /*a690*/  FMUL R16, R78.reuse, R20 ;  /* 0x000000144e107220 */ /* 0x040fe20000400000 */
[----:B------:R-:W-:Y:S01]  /*a6a0*/  F2FP.F16.F32.PACK_AB R10, R13, R12 ;  /* 0x0000000c0d0a723e */ /* 0x000fe200000000ff */
[--C-:B------:R-:W-:Y:S02]  /*a6b0*/  HADD2.F32 R99, -RZ, R105.reuse.H0_H0 ;  /* 0x20000069ff637230 */ /* 0x100fe40000004100 */
[C---:B------:R-:W-:Y:S01]  /*a6c0*/  FMUL R17, R78.reuse, R21 ;  /* 0x000000154e117220 */ /* 0x040fe20000400000 */
[----:B------:R-:W-:Y:S01]  /*a6d0*/  F2FP.F16.F32.PACK_AB R11, R19, R14 ;  /* 0x0000000e130b723e */ /* 0x000fe200000000ff */
[C---:B------:R-:W-:Y:S01]  /*a6e0*/  FFMA R16, R81.reuse, R97, R16 ;  /* 0x0000006151107223 */ /* 0x040fe20000000010 */
[----:B------:R-:W-:Y:S02]  /*a6f0*/  HADD2.F32 R102, -RZ, R105.H1_H1 ;  /* 0x30000069ff667230 */ /* 0x000fe40000004100 */
[----:B------:R-:W-:Y:S01]  /*a700*/  FFMA R17, R81, R100, R17 ;  /* 0x0000006451117223 */ /* 0x000fe20000000011 */
[C---:B------:R-:W-:Y:S01]  /*a710*/  FMUL R18, R78.reuse, R22 ;  /* 0x000000164e127220 */ /* 0x040fe20000400000 */
[----:B------:R1:W-:Y:S01]  /*a720*/  STS.128 [R180+0xc400], R8 ;  /* 0x00c40008b4007388 */ /* 0x0003e20000000c00 */
[--C-:B------:R-:W-:Y:S02]  /*a730*/  HADD2.F32 R101, -RZ, R106.reuse.H0_H0 ;  /* 0x2000006aff657230 */ /* 0x100fe40000004100 */
[C---:B------:R-:W-:Y:S01]  /*a740*/  FMUL R23, R78.reuse, R23 ;  /* 0x000000174e177220 */ /* 0x040fe20000400000 */
[----:B------:R-:W-:Y:S01]  /*a750*/  F2FP.F16.F32.PACK_AB R16, R17, R16 ;  /* 0x000000101110723e */ /* 0x000fe200000000ff */
[C---:B------:R-:W-:Y:S01]  /*a760*/  FFMA R18, R81.reuse, R99, R18 ;  /* 0x0000006351127223 */ /* 0x040fe20000000012 */
[----:B------:R-:W-:Y:S02]  /*a770*/  HADD2.F32 R104, -RZ, R106.H1_H1 ;  /* 0x3000006aff687230 */ /* 0x000fe40000004100 */
[----:B------:R-:W-:Y:S01]  /*a780*/  FFMA R23, R81, R102, R23 ;  /* 0x0000006651177223 */ /* 0x000fe20000000017 */
[C---:B------:R-:W-:Y:S01]  /*a790*/  FMUL R20, R78.reuse, R24 ;  /* 0x000000184e147220 */ /* 0x040fe20000400000 */
[--C-:B------:R-:W-:Y:S02]  /*a7a0*/  HADD2.F32 R103, -RZ, R107.reuse.H0_H0 ;  /* 0x2000006bff677230 */ /* 0x100fe40000004100 */
[C---:B------:R-:W-:Y:S01]  /*a7b0*/  FMUL R21, R78.reuse, R25 ;  /* 0x000000194e157220 */ /* 0x040fe20000400000 */
[----:B------:R-:W-:Y:S01]  /*a7c0*/  HADD2.F32 R106, -RZ, R107.H1_H1 ;  /* 0x3000006bff6a7230 */ /* 0x000fe20000004100 */
[----:B------:R-:W-:Y:S01]  /*a7d0*/  F2FP.F16.F32.PACK_AB R17, R23, R18 ;  /* 0x000000121711723e */ /* 0x000fe200000000ff */
[C---:B------:R-:W-:Y:S01]  /*a7e0*/  FFMA R20, R81.reuse, R101, R20 ;  /* 0x0000006551147223 */ /* 0x040fe20000000014 */
        /* <DEDUP_REMOVED lines=16> */
[--C-:B------:R-:W-:Y:S01]  /*a8f0*/  HADD2.F32 R109, -RZ, R114.reuse.H0_H0 ;  /* 0x20000072ff6d7230 */ /* 0x100fe20000004100 */
[----:B------:R1:W-:Y:S01]  /*a900*/  STS.128 [R177+0xc400], R16 ;  /* 0x00c40010b1007388 */ /* 0x0003e20000000c00 */
        /* <DEDUP_REMOVED lines=69> */
[C---:B------:R-:W-:Y:S01]  /*ad60*/  FFMA R45, R81.reuse, R128, R45 ;  /* 0x00000080512d7223 */ /* 0x040fe2000000002d */
[C---:B------:R-:W-:Y:S01]  /*ad70*/  FMUL R46, R78.reuse, R50 ;  /* 0x000000324e2e7220 */ /* 0x040fe20000400000 */
[--C-:B------:R-:W-:Y:S02]  /*ad80*/  HADD2.F32 R129, -RZ, R136.reuse.H0_H0 ;  /* 0x20000088ff817230 */ /* 0x100fe40000004100 */
[C---:B------:R-:W-:Y:S01]  /*ad90*/  FMUL R51, R78.reuse, R51 ;  /* 0x000000334e337220 */ /* 0x040fe20000400000 */
[----:B------:R-:W-:Y:S02]  /*ada0*/  HADD2.F32 R132, -RZ, R136.H1_H1 ;  /* 0x30000088ff847230 */ /* 0x000fe40000004100 */
[C---:B------:R-:W-:Y:S01]  /*adb0*/  FMUL R48, R78.reuse, R52 ;  /* 0x000000344e307220 */ /* 0x040fe20000400000 */
[--C-:B------:R-:W-:Y:S02]  /*adc0*/  HADD2.F32 R131, -RZ, R137.reuse.H0_H0 ;  /* 0x20000089ff837230 */ /* 0x100fe40000004100 */
[C---:B------:R-:W-:Y:S01]  /*add0*/  FMUL R49, R78.reuse, R53 ;  /* 0x000000354e317220 */ /* 0x040fe20000400000 */
[C---:B------:R-:W-:Y:S01]  /*ade0*/  FFMA R46, R81.reuse, R127, R46 ;  /* 0x0000007f512e7223 */ /* 0x040fe2000000002e */
[----:B------:R-:W-:Y:S02]  /*adf0*/  HADD2.F32 R134, -RZ, R137.H1_H1 ;  /* 0x30000089ff867230 */ /* 0x000fe40000004100 */
[C---:B------:R-:W-:Y:S01]  /*ae00*/  FMUL R50, R78.reuse, R54 ;  /* 0x000000364e327220 */ /* 0x040fe20000400000 */
[C---:B------:R-:W-:Y:S01]  /*ae10*/  FFMA R51, R81.reuse, R130, R51 ;  /* 0x0000008251337223 */ /* 0x040fe20000000033 */
        /* <DEDUP_REMOVED lines=11> */
[----:B------:R-:W-:Y:S01]  /*aed0*/  FFMA R55, R81, R134, R55 ;  /* 0x0000008651377223 */ /* 0x000fe20000000037 */
[--C-:B------:R-:W-:Y:S02]  /*aee0*/  HADD2.F32 R137, -RZ, R144.reuse.H0_H0 ;  /* 0x20000090ff897230 */ /* 0x100fe40000004100 */
[C---:B------:R-:W-:Y:S01]  /*aef0*/  FMUL R59, R78.reuse, R59 ;  /* 0x0000003b4e3b7220 */ /* 0x040fe20000400000 */
[----:B------:R-:W-:Y:S01]  /*af00*/  F2FP.F16.F32.PACK_AB R42, R45, R44 ;  /* 0x0000002c2d2a723e */ /* 0x000fe200000000ff */
[----:B------:R-:W-:Y:S01]  /*af10*/  FFMA R52, R81, R133, R52 ;  /* 0x0000008551347223 */ /* 0x000fe20000000034 */
[----:B------:R-:W-:Y:S01]  /*af20*/  F2FP.F16.F32.PACK_AB R43, R51, R46 ;  /* 0x0000002e332b723e */ /* 0x000fe200000000ff */
[----:B------:R-:W-:Y:S02]  /*af30*/  HADD2.F32 R140, -RZ, R144.H1_H1 ;  /* 0x30000090ff8c7230 */ /* 0x000fe40000004100 */
[C---:B------:R-:W-:Y:S01]  /*af40*/  FMUL R56, R78.reuse, R60 ;  /* 0x0000003c4e387220 */ /* 0x040fe20000400000 */
[C---:B------:R-:W-:Y:S01]  /*af50*/  FFMA R53, R81.reuse, R136, R53 ;  /* 0x0000008851357223 */ /* 0x040fe20000000035 */
[--C-:B------:R-:W-:Y:S01]  /*af60*/  HADD2.F32 R139, -RZ, R145.reuse.H0_H0 ;  /* 0x20000091ff8b7230 */ /* 0x100fe20000004100 */
[----:B------:R1:W-:Y:S01]  /*af70*/  STS.128 [R183+0xc400], R40 ;  /* 0x00c40028b7007388 */ /* 0x0003e20000000c00 */
        /* <DEDUP_REMOVED lines=15> */
[----:B------:R-:W-:Y:S02]  /*b070*/  HADD2.F32 R146, -RZ, R147.H1_H1 ;  /* 0x30000093ff927230 */ /* 0x000fe40000004100 */
[C---:B------:R-:W-:Y:S01]  /*b080*/  FMUL R62, R78.reuse, R66 ;  /* 0x000000424e3e7220 */ /* 0x040fe20000400000 */
[----:B------:R-:W-:Y:S01]  /*b090*/  F2FP.F16.F32.PACK_AB R49, R55, R50 ;  /* 0x000000323731723e */ /* 0x000fe200000000ff */
        /* <DEDUP_REMOVED lines=31> */
.L_x_138:
[----:B------:R-:W-:Y:S05]  /*b290*/  BSYNC.RECONVERGENT B0 ;  /* 0x0000000000007941 */ /* 0x000fea0003800200 */
.L_x_137:
[----:B------:R-:W-:Y:S01]  /*b2a0*/  BAR.SYNC.DEFER_BLOCKING 0x1, 0x80 ;  /* 0x0042000000007b1d */ /* 0x000fe20000010000 */
[----:B------:R-:W-:Y:S01]  /*b2b0*/  UISETP.NE.AND UP0, UPT, UR49, -0x4, UPT ;  /* 0xfffffffc3100788c */ /* 0x000fe2000bf05270 */
[----:B------:R-:W-:Y:S08]  /*b2c0*/  IADD3 R76, PT, PT, R76, 0x1, RZ ;  /* 0x000000014c4c7810 */ /* 0x000ff00007ffe0ff */
[----:B------:R-:W-:Y:S05]  /*b2d0*/  BRA.U !UP0, `(.L_x_139) ;  /* 0x0000000108287547 */ /* 0x000fea000b800000 */
[----:B------:R-:W-:Y:S01]  /*b2e0*/  ISETP.NE.AND P0, PT, R176, RZ, PT ;  /* 0x000000ffb000720c */ /* 0x000fe20003f05270 */
[----:B------:R-:W-:Y:S01]  /*b2f0*/  IMAD.U32 R3, RZ, RZ, UR51 ;  /* 0x00000033ff037e24 */ /* 0x000fe2000f8e00ff */
[----:B------:R-:W-:Y:S01]  /*b300*/  UIADD3 UR51, UPT, UPT, UR51, 0x1, URZ ;  /* 0x0000000133337890 */ /* 0x000fe2000fffe0ff */
[----:B------:R-:W-:Y:S03]  /*b310*/  IMAD.U32 R0, RZ, RZ, UR37 ;  /* 0x00000025ff007e24 */ /* 0x000fe6000f8e00ff */
[----:B------:R-:W-:Y:S04]  /*b320*/  UISETP.NE.AND UP0, UPT, UR51, 0x4, UPT ;  /* 0x000000043300788c */ /* 0x000fe8000bf05270 */
[----:B------:R-:W-:Y:S03]  /*b330*/  USEL UR51, UR51, URZ, UP0 ;  /* 0x000000ff33337287 */ /* 0x000fe60008000000 */
[----:B------:R-:W-:Y:S05]  /*b340*/  @P0 LEA R3, R3, UR48, 0x3 ;  /* 0x0000003003030c11 */ /* 0x000fea000f8e18ff */
[----:B------:R-:W-:Y:S05]  /*b350*/  @P0 VIADD R3, R3, 0x40 ;  /* 0x0000004003030836 */ /* 0x000fea0000000000 */
[----:B------:R-:W-:Y:S04]  /*b360*/  @P0 PRMT R0, R0, 0x654, R3 ;  /* 0x0000065400000816 */ /* 0x000fe80000000003 */
[----:B------:R2:W-:Y:S03]  /*b370*/  @P0 SYNCS.ARRIVE.TRANS64.RED.A1T0 RZ, [R0+URZ], RZ ;  /* 0x000000ff00ff09a7 */ /* 0x0005e600081004ff */
.L_x_139:
[----:B------:R-:W-:Y:S01]  /*b380*/  ISETP.NE.AND P2, PT, R171, RZ, PT ;  /* 0x000000ffab00720c */ /* 0x000fe20003f45270 */
[----:B------:R-:W-:Y:S01]  /*b390*/  UIADD3 UR49, UPT, UPT, UR49, 0x4, URZ ;  /* 0x0000000431317890 */ /* 0x000fe2000fffe0ff */
[----:B------:R-:W-:Y:S01]  /*b3a0*/  ISETP.NE.AND P0, PT, R173, 0x2, PT ;  /* 0x00000002ad00780c */ /* 0x000fe20003f05270 */
[----:B------:R-:W-:Y:S01]  /*b3b0*/  IMAD.IADD R20, R75, 0x1, R154 ;  /* 0x000000014b147824 */ /* 0x000fe200078e029a */
[----:B------:R-:W-:Y:S01]  /*b3c0*/  ISETP.NE.AND P1, PT, R76, 0x2, PT ;  /* 0x000000024c00780c */ /* 0x000fe20003f25270 */
[----:B------:R-:W-:Y:S01]  /*b3d0*/  IMAD.IADD R21, R77, 0x1, R156 ;  /* 0x000000014d157824 */ /* 0x000fe200078e029c */
[----:B--2---:R-:W-:Y:S02]  /*b3e0*/  SEL R0, RZ, 0x1, P0 ;  /* 0x00000001ff007807 */ /* 0x004fe40000000000 */
[----:B------:R-:W-:Y:S02]  /*b3f0*/  SEL R3, RZ, 0x1, P1 ;  /* 0x00000001ff037807 */ /* 0x000fe40000800000 */
[----:B------:R-:W-:Y:S02]  /*b400*/  LOP3.LUT R165, R165, R0, RZ, 0x3c, !PT ;  /* 0x00000000a5a57212 */ /* 0x000fe400078e3cff */
[----:B------:R-:W-:Y:S02]  /*b410*/  LOP3.LUT R166, R166, R3, RZ, 0x3c, !PT ;  /* 0x00000003a6a67212 */ /* 0x000fe400078e3cff */
[----:B------:R-:W-:Y:S02]  /*b420*/  @P2 R2UR UR36, R164 ;  /* 0x00000000a42422ca */ /* 0x000fe400000e0000 */
[----:B------:R-:W-:Y:S02]  /*b430*/  SEL R173, R173, RZ, P0 ;  /* 0x000000ffadad7207 */ /* 0x000fe40000000000 */
[----:B------:R-:W-:Y:S01]  /*b440*/  SEL R76, R76, RZ, P1 ;  /* 0x000000ff4c4c7207 */ /* 0x000fe20000800000 */
[----:B------:R-:W-:Y:S10]  /*b450*/  @P2 BRA `(.L_x_140) ;  /* 0xffffffa000102947 */ /* 0x000ff4000383ffff */
[----:B------:R-:W-:-:S09]  /*b460*/  UISETP.NE.AND UP0, UPT, UR50, URZ, UPT ;  /* 0x000000ff3200728c */ /* 0x000fd2000bf05270 */
[----:B------:R-:W-:Y:S05]  /*b470*/  BRA.U !UP0, `(.L_x_141) ;  /* 0x0000000108487547 */ /* 0x000fea000b800000 */
[----:B------:R-:W2:Y:S02]  /*b480*/  LDCU.64 UR4, c[0x0][0x890] ;  /* 0x00011200ff0477ac */ /* 0x000ea40008000a00 */
[----:B--2---:R-:W-:-:S04]  /*b490*/  UISETP.NE.U32.AND UP0, UPT, UR4, URZ, UPT ;  /* 0x000000ff0400728c */ /* 0x004fc8000bf05070 */
[----:B------:R-:W-:-:S09]  /*b4a0*/  UISETP.NE.AND.EX UP0, UPT, UR5, URZ, UPT, UP0 ;  /* 0x000000ff0500728c */ /* 0x000fd2000bf05300 */
[----:B------:R-:W-:Y:S05]  /*b4b0*/  BRA.U UP0, `(.L_x_142) ;  /* 0x00000001000c7547 */ /* 0x000fea000b800000 */
[----:B------:R-:W-:-:S13]  /*b4c0*/  FSETP.NEU.AND P0, PT, R81, RZ, PT ;  /* 0x000000ff5100720b */ /* 0x000fda0003f0d000 */
[----:B------:R-:W-:Y:S05]  /*b4d0*/  @!P0 EXIT ;  /* 0x000000000000894d */ /* 0x000fea0003800000 */
[----:B------:R-:W-:Y:S05]  /*b4e0*/  BRA `(.L_x_141) ;  /* 0x00000000002c7947 */ /* 0x000fea0003800000 */
.L_x_142:
[----:B------:R-:W-:Y:S01]  /*b4f0*/  ISETP.NE.AND P0, PT, R172, RZ, PT ;  /* 0x000000ffac00720c */ /* 0x000fe20003f05270 */
[----:B------:R-:W-:-:S12]  /*b500*/  BSSY.RECONVERGENT B0, `(.L_x_141) ;  /* 0x0000009000007945 */ /* 0x000fd80003800200 */
[----:B------:R-:W-:Y:S05]  /*b510*/  @P0 BRA `(.L_x_143) ;  /* 0x0000000000140947 */ /* 0x000fea0003800000 */
[----:B------:R-:W2:Y:S02]  /*b520*/  LDCU.64 UR4, c[0x0][0x888] ;  /* 0x00011100ff0477ac */ /* 0x000ea40008000a00 */
[----:B--2---:R-:W-:-:S04]  /*b530*/  ISETP.NE.U32.AND P0, PT, RZ, UR4, PT ;  /* 0x00000004ff007c0c */ /* 0x004fc8000bf05070 */
[----:B------:R-:W-:-:S13]  /*b540*/  ISETP.NE.AND.EX P0, PT, RZ, UR5, PT, P0 ;  /* 0x00000005ff007c0c */ /* 0x000fda000bf05300 */
[----:B------:R-:W-:Y:S05]  /*b550*/  @!P0 EXIT ;  /* 0x000000000000894d */ /* 0x000fea0003800000 */
[----:B------:R-:W-:Y:S05]  /*b560*/  BRA `(.L_x_144) ;  /* 0x0000000000087947 */ /* 0x000fea0003800000 */
.L_x_143:
[----:B------:R-:W-:-:S13]  /*b570*/  FSETP.NEU.AND P0, PT, R81, RZ, PT ;  /* 0x000000ff5100720b */ /* 0x000fda0003f0d000 */
[----:B------:R-:W-:Y:S05]  /*b580*/  @!P0 EXIT ;  /* 0x000000000000894d */ /* 0x000fea0003800000 */
.L_x_144:
[----:B------:R-:W-:Y:S05]  /*b590*/  BSYNC.RECONVERGENT B0 ;  /* 0x0000000000007941 */ /* 0x000fea0003800200 */
.L_x_141:
[----:B------:R-:W-:Y:S01]  /*b5a0*/  ULEA UR4, UR51, UR48, 0x3 ;  /* 0x0000003033047291 */ /* 0x000fe2000f8e18ff */
[----:B------:R-:W-:-:S04]  /*b5b0*/  DEPBAR.LE SB0, 0x0 ;  /* 0x000080000000791a */ /* 0x000fc80000000000 */
[----:B------:R-:W-:-:S04]  /*b5c0*/  UIADD3 UR4, UPT, UPT, UR4, 0x40, URZ ;  /* 0x0000004004047890 */ /* 0x000fc8000fffe0ff */
[----:B------:R-:W-:-:S09]  /*b5d0*/  UPRMT UR4, UR37, 0x654, UR4 ;  /* 0x0000065425047896 */ /* 0x000fd20008000004 */
[----:B------:R-:W-:Y:S01]  /*b5e0*/  SYNCS.ARRIVE.TRANS64.RED.A1T0 RZ, [UR4], RZ ;  /* 0x000000ffffff79a7 */ /* 0x000fe20008100404 */
[----:B------:R-:W-:Y:S05]  /*b5f0*/  EXIT ;  /* 0x000000000000794d */ /* 0x000fea0003800000 */
.L_x_24:
[----:B--2---:R2:W4:Y:S02]  /*b600*/  SYNCS.PHASECHK.TRANS64.TRYWAIT P0, [R3+URZ+0xc0], R2 ;  /* 0x0000c002030075a7 */ /* 0x00452400080011ff */
[----:B----4-:R-:W-:Y:S05]  /*b610*/  @!P0 NANOSLEEP.SYNCS 0x989680 ;  /* 0x009896800000895d */ /* 0x010fea0003900000 */
[----:B------:R-:W4:Y:S02]  /*b620*/  @!P0 SYNCS.PHASECHK.TRANS64 P0, [R3+URZ+0xc0], R2 ;  /* 0x0000c002030085a7 */ /* 0x000f2400080010ff */
[----:B----4-:R-:W-:Y:S05]  /*b630*/  @!P0 BRA `(.L_x_24) ;  /* 0xfffffffc00f08947 */ /* 0x010fea000383ffff */
[----:B------:R-:W-:Y:S05]  /*b640*/  BRA `(.L_x_145) ;  /* 0xffffff6000507947 */ /* 0x000fea000383ffff */
.L_x_27:
[----:B-1----:R-:W-:-:S07]  /*b650*/  MOV R2, UR33 ;  /* 0x0000002100027c02 */ /* 0x002fce0008000f00 */
.L_x_146:
[----:B-1----:R1:W2:Y:S02]  /*b660*/  SYNCS.PHASECHK.TRANS64.TRYWAIT P0, [R2+URZ+0x10], R5 ;  /* 0x00001005020075a7 */ /* 0x0022a400080011ff */
[----:B--2---:R-:W-:Y:S05]  /*b670*/  @!P0 NANOSLEEP.SYNCS 0x989680 ;  /* 0x009896800000895d */ /* 0x004fea0003900000 */
[----:B------:R-:W2:Y:S02]  /*b680*/  @!P0 SYNCS.PHASECHK.TRANS64 P0, [R2+URZ+0x10], R5 ;  /* 0x00001005020085a7 */ /* 0x000ea400080010ff */
[----:B--2---:R-:W-:Y:S05]  /*b690*/  @!P0 BRA `(.L_x_146) ;  /* 0xfffffffc00f08947 */ /* 0x004fea000383ffff */
[----:B------:R-:W-:Y:S05]  /*b6a0*/  BRA `(.L_x_26) ;  /* 0xffffff6000b47947 */ /* 0x000fea000383ffff */
.L_x_34:
[----:B-1----:R-:W-:-:S07]  /*b6b0*/  MOV R2, UR33 ;  /* 0x0000002100027c02 */ /* 0x002fce0008000f00 */
.L_x_147:
[----:B-1----:R1:W2:Y:S02]  /*b6c0*/  SYNCS.PHASECHK.TRANS64.TRYWAIT P0, [R2+URZ+0x10], R5 ;  /* 0x00001005020075a7 */ /* 0x0022a400080011ff */
[----:B--2---:R-:W-:Y:S05]  /*b6d0*/  @!P0 NANOSLEEP.SYNCS 0x989680 ;  /* 0x009896800000895d */ /* 0x004fea0003900000 */
[----:B------:R-:W2:Y:S02]  /*b6e0*/  @!P0 SYNCS.PHASECHK.TRANS64 P0, [R2+URZ+0x10], R5 ;  /* 0x00001005020085a7 */ /* 0x000ea400080010ff */
[----:B--2---:R-:W-:Y:S05]  /*b6f0*/  @!P0 BRA `(.L_x_147) ;  /* 0xfffffffc00f08947 */ /* 0x004fea000383ffff */
[----:B------:R-:W-:Y:S05]  /*b700*/  BRA `(.L_x_33) ;  /* 0xffffff64009c7947 */ /* 0x000fea000383ffff */
.L_x_39:
[----:B-1----:R1:W2:Y:S02]  /*b710*/  SYNCS.PHASECHK.TRANS64.TRYWAIT P0, [R2+URZ+0x70], R3 ;  /* 0x00007003020075a7 */ /* 0x0022a400080011ff */
[----:B--2---:R-:W-:Y:S05]  /*b720*/  @!P0 NANOSLEEP.SYNCS 0x989680 ;  /* 0x009896800000895d */ /* 0x004fea0003900000 */
[----:B------:R-:W2:Y:S02]  /*b730*/  @!P0 SYNCS.PHASECHK.TRANS64 P0, [R2+URZ+0x70], R3 ;  /* 0x00007003020085a7 */ /* 0x000ea400080010ff */
[----:B--2---:R-:W-:Y:S05]  /*b740*/  @!P0 BRA `(.L_x_39) ;  /* 0xfffffffc00f08947 */ /* 0x004fea000383ffff */
[----:B------:R-:W-:Y:S05]  /*b750*/  BRA `(.L_x_148) ;  /* 0xffffff6800647947 */ /* 0x000fea000383ffff */
.L_x_43:
[----:B---3--:R-:W-:-:S07]  /*b760*/  MOV R0, UR4 ;  /* 0x0000000400007c02 */ /* 0x008fce0008000f00 */
.L_x_149:
[----:B-1----:R1:W2:Y:S02]  /*b770*/  SYNCS.PHASECHK.TRANS64.TRYWAIT P0, [R0+URZ], R3 ;  /* 0x00000003000075a7 */ /* 0x0022a400080011ff */
[----:B--2---:R-:W-:Y:S05]  /*b780*/  @!P0 NANOSLEEP.SYNCS 0x989680 ;  /* 0x009896800000895d */ /* 0x004fea0003900000 */
[----:B------:R-:W2:Y:S02]  /*b790*/  @!P0 SYNCS.PHASECHK.TRANS64 P0, [R0+URZ], R3 ;  /* 0x00000003000085a7 */ /* 0x000ea400080010ff */
[----:B--2---:R-:W-:Y:S05]  /*b7a0*/  @!P0 BRA `(.L_x_149) ;  /* 0xfffffffc00f08947 */ /* 0x004fea000383ffff */
[----:B------:R-:W-:Y:S05]  /*b7b0*/  BRA `(.L_x_150) ;  /* 0xffffff6c00d47947 */ /* 0x000fea000383ffff */
.L_x_46:
[----:B-1----:R1:W2:Y:S02]  /*b7c0*/  SYNCS.PHASECHK.TRANS64.TRYWAIT P0, [R0+URZ+0xb0], R5 ;  /* 0x0000b005000075a7 */ /* 0x0022a400080011ff */
[----:B--2---:R-:W-:Y:S05]  /*b7d0*/  @!P0 NANOSLEEP.SYNCS 0x989680 ;  /* 0x009896800000895d */ /* 0x004fea0003900000 */
[----:B------:R-:W2:Y:S02]  /*b7e0*/  @!P0 SYNCS.PHASECHK.TRANS64 P0, [R0+URZ+0xb0], R5 ;  /* 0x0000b005000085a7 */ /* 0x000ea400080010ff */
[----:B--2---:R-:W-:Y:S05]  /*b7f0*/  @!P0 BRA `(.L_x_46) ;  /* 0xfffffffc00f08947 */ /* 0x004fea000383ffff */
[----:B------:R-:W-:Y:S05]  /*b800*/  BRA `(.L_x_151) ;  /* 0xffffff7000347947 */ /* 0x000fea000383ffff */
.L_x_47:
[----:B------:R-:W-:-:S07]  /*b810*/  MOV R0, UR5 ;  /* 0x0000000500007c02 */ /* 0x000fce0008000f00 */
.L_x_152:
[----:B-1----:R1:W2:Y:S02]  /*b820*/  SYNCS.PHASECHK.TRANS64.TRYWAIT P0, [R0+URZ+0x80], R7 ;  /* 0x00008007000075a7 */ /* 0x0022a400080011ff */
[----:B--2---:R-:W-:Y:S05]  /*b830*/  @!P0 NANOSLEEP.SYNCS 0x989680 ;  /* 0x009896800000895d */ /* 0x004fea0003900000 */
[----:B------:R-:W2:Y:S02]  /*b840*/  @!P0 SYNCS.PHASECHK.TRANS64 P0, [R0+URZ+0x80], R7 ;  /* 0x00008007000085a7 */ /* 0x000ea400080010ff */
[----:B--2---:R-:W-:Y:S05]  /*b850*/  @!P0 BRA `(.L_x_152) ;  /* 0xfffffffc00f08947 */ /* 0x004fea000383ffff */
[----:B------:R-:W-:Y:S05]  /*b860*/  BRA `(.L_x_153) ;  /* 0xffffff7000447947 */ /* 0x000fea000383ffff */
.L_x_48:
[----:B-1----:R1:W2:Y:S02]  /*b870*/  SYNCS.PHASECHK.TRANS64.TRYWAIT P1, [R0+URZ+0x70], R5 ;  /* 0x00007005000075a7 */ /* 0x0022a400080211ff */
[----:B--2---:R-:W-:Y:S05]  /*b880*/  @!P1 NANOSLEEP.SYNCS 0x989680 ;  /* 0x009896800000995d */ /* 0x004fea0003900000 */
[----:B------:R-:W2:Y:S02]  /*b890*/  @!P1 SYNCS.PHASECHK.TRANS64 P1, [R0+URZ+0x70], R5 ;  /* 0x00007005000095a7 */ /* 0x000ea400080210ff */
[----:B--2---:R-:W-:Y:S05]  /*b8a0*/  @!P1 BRA `(.L_x_48) ;  /* 0xfffffffc00f09947 */ /* 0x004fea000383ffff */
[----:B------:R-:W-:Y:S05]  /*b8b0*/  BRA `(.L_x_154) ;  /* 0xffffff7000747947 */ /* 0x000fea000383ffff */
.L_x_51:
[----:B------:R-:W-:-:S07]  /*b8c0*/  MOV R0, UR5 ;  /* 0x0000000500007c02 */ /* 0x000fce0008000f00 */
.L_x_155:
[----:B-1----:R1:W2:Y:S02]  /*b8d0*/  SYNCS.PHASECHK.TRANS64.TRYWAIT P0, [R0+URZ+0x80], R3 ;  /* 0x00008003000075a7 */ /* 0x0022a400080011ff */
[----:B--2---:R-:W-:Y:S05]  /*b8e0*/  @!P0 NANOSLEEP.SYNCS 0x989680 ;  /* 0x009896800000895d */ /* 0x004fea0003900000 */
[----:B------:R-:W2:Y:S02]  /*b8f0*/  @!P0 SYNCS.PHASECHK.TRANS64 P0, [R0+URZ+0x80], R3 ;  /* 0x00008003000085a7 */ /* 0x000ea400080010ff */
[----:B--2---:R-:W-:Y:S05]  /*b900*/  @!P0 BRA `(.L_x_155) ;  /* 0xfffffffc00f08947 */ /* 0x004fea000383ffff */
[----:B------:R-:W-:Y:S05]  /*b910*/  BRA `(.L_x_50) ;  /* 0xffffff7000c87947 */ /* 0x000fea000383ffff */
.L_x_60:
[----:B-1----:R-:W-:-:S04]  /*b920*/  MOV R4, UR6 ;  /* 0x0000000600047c02 */ /* 0x002fc80008000f00 */
[----:B------:R1:W2:Y:S03]  /*b930*/  SYNCS.PHASECHK.TRANS64.TRYWAIT P0, [R4+URZ+0x8], R5 ;  /* 0x00000805040075a7 */ /* 0x0002a600080011ff */
[----:B--2---:R-:W-:Y:S05]  /*b940*/  @!P0 NANOSLEEP.SYNCS 0x989680 ;  /* 0x009896800000895d */ /* 0x004fea0003900000 */
[----:B------:R-:W2:Y:S02]  /*b950*/  @!P0 SYNCS.PHASECHK.TRANS64 P0, [R4+URZ+0x8], R5 ;  /* 0x00000805040085a7 */ /* 0x000ea400080010ff */
[----:B--2---:R-:W-:Y:S05]  /*b960*/  @!P0 BRA `(.L_x_60) ;  /* 0xfffffffc00ec8947 */ /* 0x004fea000383ffff */
[----:B------:R-:W-:Y:S05]  /*b970*/  BRA `(.L_x_59) ;  /* 0xffffff74007c7947 */ /* 0x000fea000383ffff */
.L_x_62:
[----:B------:R-:W-:Y:S01]  /*b980*/  BSSY B0, `(.L_x_156) ;  /* 0x0000006000007945 */ /* 0x000fe20003800000 */
[----:B------:R-:W-:-:S07]  /*b990*/  MOV R15, 0xffffffff ;  /* 0xffffffff000f7802 */ /* 0x000fce0000000f00 */
[----:B-1---5:R-:W-:Y:S05]  /*b9a0*/  WARPSYNC.COLLECTIVE R15, `(.L_x_157) ;  /* 0x000000000f0c7348 */ /* 0x022fea0003c00000 */
[----:B------:R-:W-:Y:S02]  /*b9b0*/  ELECT P6, UR79, PT ;  /* 0x00000000004f782f */ /* 0x000fe400038c0000 */
[----:B------:R-:W-:Y:S01]  /*b9c0*/  MOV R14, UR79 ;  /* 0x0000004f000e7c02 */ /* 0x000fe20008000f00 */
[----:B-1---5:R-:W-:Y:S10]  /*b9d0*/  ENDCOLLECTIVE ;  /* 0x000000000000791b */ /* 0x022ff40003800000 */
.L_x_157:
[----:B------:R-:W-:Y:S05]  /*b9e0*/  BSYNC B0 ;  /* 0x0000000000007941 */ /* 0x000fea0003800000 */
.L_x_156:
[----:B------:R-:W-:Y:S05]  /*b9f0*/  BRA `(.L_x_158) ;  /* 0xffffff7400ac7947 */ /* 0x000fea000383ffff */
.L_x_64:
[----:B-1----:R-:W-:-:S04]  /*ba00*/  MOV R2, UR6 ;  /* 0x0000000600027c02 */ /* 0x002fc80008000f00 */
[----:B------:R1:W2:Y:S03]  /*ba10*/  SYNCS.PHASECHK.TRANS64.TRYWAIT P0, [R2+URZ+0x8], R3 ;  /* 0x00000803020075a7 */ /* 0x0002a600080011ff */
[----:B--2---:R-:W-:Y:S05]  /*ba20*/  @!P0 NANOSLEEP.SYNCS 0x989680 ;  /* 0x009896800000895d */ /* 0x004fea0003900000 */
[----:B------:R-:W2:Y:S02]  /*ba30*/  @!P0 SYNCS.PHASECHK.TRANS64 P0, [R2+URZ+0x8], R3 ;  /* 0x00000803020085a7 */ /* 0x000ea400080010ff */
[----:B--2---:R-:W-:Y:S05]  /*ba40*/  @!P0 BRA `(.L_x_64) ;  /* 0xfffffffc00ec8947 */ /* 0x004fea000383ffff */
[----:B------:R-:W-:Y:S05]  /*ba50*/  BRA `(.L_x_63) ;  /* 0xffffff7400b07947 */ /* 0x000fea000383ffff */
.L_x_65:
[----:B-1----:R1:W2:Y:S02]  /*ba60*/  SYNCS.PHASECHK.TRANS64.TRYWAIT P0, [R0+URZ+0x70], R5 ;  /* 0x00007005000075a7 */ /* 0x0022a400080011ff */
[----:B--2---:R-:W-:Y:S05]  /*ba70*/  @!P0 NANOSLEEP.SYNCS 0x989680 ;  /* 0x009896800000895d */ /* 0x004fea0003900000 */
[----:B------:R-:W2:Y:S02]  /*ba80*/  @!P0 SYNCS.PHASECHK.TRANS64 P0, [R0+URZ+0x70], R5 ;  /* 0x00007005000085a7 */ /* 0x000ea400080010ff */
[----:B--2---:R-:W-:Y:S05]  /*ba90*/  @!P0 BRA `(.L_x_65) ;  /* 0xfffffffc00f08947 */ /* 0x004fea000383ffff */
[----:B------:R-:W-:Y:S05]  /*baa0*/  BRA `(.L_x_159) ;  /* 0xffffff7800bc7947 */ /* 0x000fea000383ffff */
.L_x_67:
[----:B------:R-:W-:-:S07]  /*bab0*/  MOV R0, UR8 ;  /* 0x0000000800007c02 */ /* 0x000fce0008000f00 */
.L_x_160:
[----:B-1----:R1:W2:Y:S02]  /*bac0*/  SYNCS.PHASECHK.TRANS64.TRYWAIT P0, [R0+URZ+0xa0], R5 ;  /* 0x0000a005000075a7 */ /* 0x0022a400080011ff */
[----:B--2---:R-:W-:Y:S05]  /*bad0*/  @!P0 NANOSLEEP.SYNCS 0x989680 ;  /* 0x009896800000895d */ /* 0x004fea0003900000 */
[----:B------:R-:W2:Y:S02]  /*bae0*/  @!P0 SYNCS.PHASECHK.TRANS64 P0, [R0+URZ+0xa0], R5 ;  /* 0x0000a005000085a7 */ /* 0x000ea400080010ff */
[----:B--2---:R-:W-:Y:S05]  /*baf0*/  @!P0 BRA `(.L_x_160) ;  /* 0xfffffffc00f08947 */ /* 0x004fea000383ffff */
[----:B------:R-:W-:Y:S05]  /*bb00*/  BRA `(.L_x_161) ;  /* 0xffffff7c00087947 */ /* 0x000fea000383ffff */
.L_x_70:
[----:B------:R-:W-:Y:S07]  /*bb10*/  MOV R0, UR14 ;  /* 0x0000000e00007c02 */ /* 0x000fee0008000f00 */
.L_x_162:
[----:B-1----:R1:W2:Y:S02]  /*bb20*/  SYNCS.PHASECHK.TRANS64.TRYWAIT P0, [R0+URZ], R5 ;  /* 0x00000005000075a7 */ /* 0x0022a400080011ff */
[----:B--2---:R-:W-:Y:S05]  /*bb30*/  @!P0 NANOSLEEP.SYNCS 0x989680 ;  /* 0x009896800000895d */ /* 0x004fea0003900000 */
[----:B------:R-:W2:Y:S02]  /*bb40*/  @!P0 SYNCS.PHASECHK.TRANS64 P0, [R0+URZ], R5 ;  /* 0x00000005000085a7 */ /* 0x000ea400080010ff */
[----:B--2---:R-:W-:Y:S05]  /*bb50*/  @!P0 BRA `(.L_x_162) ;  /* 0xfffffffc00f08947 */ /* 0x004fea000383ffff */
[----:B------:R-:W-:Y:S05]  /*bb60*/  BRA `(.L_x_69) ;  /* 0xffffff7c001c7947 */ /* 0x000fea000383ffff */
.L_x_74:
[----:B-1----:R-:W-:-:S07]  /*bb70*/  MOV R0, UR5 ;  /* 0x0000000500007c02 */ /* 0x002fce0008000f00 */
.L_x_163:
[----:B-1----:R1:W2:Y:S02]  /*bb80*/  SYNCS.PHASECHK.TRANS64.TRYWAIT P0, [R0+URZ], R3 ;  /* 0x00000003000075a7 */ /* 0x0022a400080011ff */
[----:B--2---:R-:W-:Y:S05]  /*bb90*/  @!P0 NANOSLEEP.SYNCS 0x989680 ;  /* 0x009896800000895d */ /* 0x004fea0003900000 */
[----:B------:R-:W2:Y:S02]  /*bba0*/  @!P0 SYNCS.PHASECHK.TRANS64 P0, [R0+URZ], R3 ;  /* 0x00000003000085a7 */ /* 0x000ea400080010ff */
[----:B--2---:R-:W-:Y:S05]  /*bbb0*/  @!P0 BRA `(.L_x_163) ;  /* 0xfffffffc00f08947 */ /* 0x004fea000383ffff */
[----:B------:R-:W-:Y:S05]  /*bbc0*/  BRA `(.L_x_164) ;  /* 0xffffff8000607947 */ /* 0x000fea000383ffff */
.L_x_77:
[----:B------:R-:W-:-:S07]  /*bbd0*/  MOV R0, UR7 ;  /* 0x0000000700007c02 */ /* 0x000fce0008000f00 */
.L_x_165:
[----:B-1----:R1:W2:Y:S02]  /*bbe0*/  SYNCS.PHASECHK.TRANS64.TRYWAIT P1, [R0+URZ+0xd0], R3 ;  /* 0x0000d003000075a7 */ /* 0x0022a400080211ff */
[----:B--2---:R-:W-:Y:S05]  /*bbf0*/  @!P1 NANOSLEEP.SYNCS 0x989680 ;  /* 0x009896800000995d */ /* 0x004fea0003900000 */
[----:B------:R-:W2:Y:S02]  /*bc00*/  @!P1 SYNCS.PHASECHK.TRANS64 P1, [R0+URZ+0xd0], R3 ;  /* 0x0000d003000095a7 */ /* 0x000ea400080210ff */
[----:B--2---:R-:W-:Y:S05]  /*bc10*/  @!P1 BRA `(.L_x_165) ;  /* 0xfffffffc00f09947 */ /* 0x004fea000383ffff */
[----:B------:R-:W-:Y:S05]  /*bc20*/  BRA `(.L_x_166) ;  /* 0xffffff8000ac7947 */ /* 0x000fea000383ffff */
.L_x_82:
[----:B--2---:R2:W4:Y:S02]  /*bc30*/  SYNCS.PHASECHK.TRANS64.TRYWAIT P0, [R0+URZ+0x70], R3 ;  /* 0x00007003000075a7 */ /* 0x00452400080011ff */
[----:B----4-:R-:W-:Y:S05]  /*bc40*/  @!P0 NANOSLEEP.SYNCS 0x989680 ;  /* 0x009896800000895d */ /* 0x010fea0003900000 */
[----:B------:R-:W4:Y:S02]  /*bc50*/  @!P0 SYNCS.PHASECHK.TRANS64 P0, [R0+URZ+0x70], R3 ;  /* 0x00007003000085a7 */ /* 0x000f2400080010ff */
[----:B----4-:R-:W-:Y:S05]  /*bc60*/  @!P0 BRA `(.L_x_82) ;  /* 0xfffffffc00f08947 */ /* 0x010fea000383ffff */
[----:B------:R-:W-:Y:S05]  /*bc70*/  BRA `(.L_x_167) ;  /* 0xffffff8400c07947 */ /* 0x000fea000383ffff */
.L_x_85:
[----:B------:R-:W-:Y:S07]  /*bc80*/  MOV R0, UR6 ;  /* 0x0000000600007c02 */ /* 0x000fee0008000f00 */
.L_x_168:
[----:B--2---:R2:W4:Y:S02]  /*bc90*/  SYNCS.PHASECHK.TRANS64.TRYWAIT P0, [R0+URZ+0x68], R3 ;  /* 0x00006803000075a7 */ /* 0x00452400080011ff */
[----:B----4-:R-:W-:Y:S05]  /*bca0*/  @!P0 NANOSLEEP.SYNCS 0x989680 ;  /* 0x009896800000895d */ /* 0x010fea0003900000 */
[----:B------:R-:W4:Y:S02]  /*bcb0*/  @!P0 SYNCS.PHASECHK.TRANS64 P0, [R0+URZ+0x68], R3 ;  /* 0x00006803000085a7 */ /* 0x000f2400080010ff */
[----:B----4-:R-:W-:Y:S05]  /*bcc0*/  @!P0 BRA `(.L_x_168) ;  /* 0xfffffffc00f08947 */ /* 0x010fea000383ffff */
[----:B------:R-:W-:Y:S05]  /*bcd0*/  BRA `(.L_x_84) ;  /* 0xffffff8800a07947 */ /* 0x000fea000383ffff */
.L_x_88:
[----:B------:R-:W-:Y:S07]  /*bce0*/  MOV R3, UR6 ;  /* 0x0000000600037c02 */ /* 0x000fee0008000f00 */
.L_x_169:
[----:B-1----:R1:W2:Y:S02]  /*bcf0*/  SYNCS.PHASECHK.TRANS64.TRYWAIT P0, [R3+URZ+0x40], R12 ;  /* 0x0000400c030075a7 */ /* 0x0022a400080011ff */
[----:B--2---:R-:W-:Y:S05]  /*bd00*/  @!P0 NANOSLEEP.SYNCS 0x989680 ;  /* 0x009896800000895d */ /* 0x004fea0003900000 */
[----:B------:R-:W2:Y:S02]  /*bd10*/  @!P0 SYNCS.PHASECHK.TRANS64 P0, [R3+URZ+0x40], R12 ;  /* 0x0000400c030085a7 */ /* 0x000ea400080010ff */
[----:B--2---:R-:W-:Y:S05]  /*bd20*/  @!P0 BRA `(.L_x_169) ;  /* 0xfffffffc00f08947 */ /* 0x004fea000383ffff */
[----:B------:R-:W-:Y:S05]  /*bd30*/  BRA `(.L_x_170) ;  /* 0xffffff8c00187947 */ /* 0x000fea000383ffff */
.L_x_89:
[----:B-1----:R-:W-:Y:S07]  /*bd40*/  MOV R3, UR6 ;  /* 0x0000000600037c02 */ /* 0x002fee0008000f00 */
.L_x_171:
[----:B-1----:R1:W2:Y:S02]  /*bd50*/  SYNCS.PHASECHK.TRANS64.TRYWAIT P0, [R3+URZ+0x48], R12 ;  /* 0x0000480c030075a7 */ /* 0x0022a400080011ff */
[----:B--2---:R-:W-:Y:S05]  /*bd60*/  @!P0 NANOSLEEP.SYNCS 0x989680 ;  /* 0x009896800000895d */ /* 0x004fea0003900000 */
[----:B------:R-:W2:Y:S02]  /*bd70*/  @!P0 SYNCS.PHASECHK.TRANS64 P0, [R3+URZ+0x48], R12 ;  /* 0x0000480c030085a7 */ /* 0x000ea400080010ff */
[----:B--2---:R-:W-:Y:S05]  /*bd80*/  @!P0 BRA `(.L_x_171) ;  /* 0xfffffffc00f08947 */ /* 0x004fea000383ffff */
[----:B------:R-:W-:Y:S05]  /*bd90*/  BRA `(.L_x_172) ;  /* 0xffffff8c00547947 */ /* 0x000fea000383ffff */
.L_x_90:
[----:B-1----:R-:W-:Y:S07]  /*bda0*/  MOV R3, UR6 ;  /* 0x0000000600037c02 */ /* 0x002fee0008000f00 */
.L_x_173:
[----:B-1----:R1:W2:Y:S02]  /*bdb0*/  SYNCS.PHASECHK.TRANS64.TRYWAIT P0, [R3+URZ+0x50], R12 ;  /* 0x0000500c030075a7 */ /* 0x0022a400080011ff */
[----:B--2---:R-:W-:Y:S05]  /*bdc0*/  @!P0 NANOSLEEP.SYNCS 0x989680 ;  /* 0x009896800000895d */ /* 0x004fea0003900000 */
[----:B------:R-:W2:Y:S02]  /*bdd0*/  @!P0 SYNCS.PHASECHK.TRANS64 P0, [R3+URZ+0x50], R12 ;  /* 0x0000500c030085a7 */ /* 0x000ea400080010ff */
[----:B--2---:R-:W-:Y:S05]  /*bde0*/  @!P0 BRA `(.L_x_173) ;  /* 0xfffffffc00f08947 */ /* 0x004fea000383ffff */
[----:B------:R-:W-:Y:S05]  /*bdf0*/  BRA `(.L_x_174) ;  /* 0xffffff8c009c7947 */ /* 0x000fea000383ffff */
.L_x_91:
[----:B------:R-:W-:Y:S07]  /*be00*/  MOV R3, UR6 ;  /* 0x0000000600037c02 */ /* 0x000fee0008000f00 */
.L_x_175:
[----:B-1----:R1:W2:Y:S02]  /*be10*/  SYNCS.PHASECHK.TRANS64.TRYWAIT P0, [R3+URZ+0x58], R12 ;  /* 0x0000580c030075a7 */ /* 0x0022a400080011ff */
[----:B--2---:R-:W-:Y:S05]  /*be20*/  @!P0 NANOSLEEP.SYNCS 0x989680 ;  /* 0x009896800000895d */ /* 0x004fea0003900000 */
[----:B------:R-:W2:Y:S02]  /*be30*/  @!P0 SYNCS.PHASECHK.TRANS64 P0, [R3+URZ+0x58], R12 ;  /* 0x0000580c030085a7 */ /* 0x000ea400080010ff */
[----:B--2---:R-:W-:Y:S05]  /*be40*/  @!P0 BRA `(.L_x_175) ;  /* 0xfffffffc00f08947 */ /* 0x004fea000383ffff */
[----:B------:R-:W-:Y:S05]  /*be50*/  BRA `(.L_x_176) ;  /* 0xffffff9000247947 */ /* 0x000fea000383ffff */
.L_x_93:
[----:B------:R-:W-:-:S07]  /*be60*/  MOV R0, UR6 ;  /* 0x0000000600007c02 */ /* 0x000fce0008000f00 */
.L_x_177:
[----:B-1----:R1:W4:Y:S02]  /*be70*/  SYNCS.PHASECHK.TRANS64.TRYWAIT P0, [R0+URZ+0x40], R3 ;  /* 0x00004003000075a7 */ /* 0x00232400080011ff */
[----:B----4-:R-:W-:Y:S05]  /*be80*/  @!P0 NANOSLEEP.SYNCS 0x989680 ;  /* 0x009896800000895d */ /* 0x010fea0003900000 */
[----:B------:R-:W4:Y:S02]  /*be90*/  @!P0 SYNCS.PHASECHK.TRANS64 P0, [R0+URZ+0x40], R3 ;  /* 0x00004003000085a7 */ /* 0x000f2400080010ff */
[----:B----4-:R-:W-:Y:S05]  /*bea0*/  @!P0 BRA `(.L_x_177) ;  /* 0xfffffffc00f08947 */ /* 0x010fea000383ffff */
[----:B------:R-:W-:Y:S05]  /*beb0*/  BRA `(.L_x_178) ;  /* 0xffffff9000947947 */ /* 0x000fea000383ffff */
.L_x_94:
[----:B-1----:R-:W-:-:S07]  /*bec0*/  MOV R0, UR6 ;  /* 0x0000000600007c02 */ /* 0x002fce0008000f00 */
.L_x_179:
[----:B-1----:R1:W4:Y:S02]  /*bed0*/  SYNCS.PHASECHK.TRANS64.TRYWAIT P0, [R0+URZ+0x48], R3 ;  /* 0x00004803000075a7 */ /* 0x00232400080011ff */
[----:B----4-:R-:W-:Y:S05]  /*bee0*/  @!P0 NANOSLEEP.SYNCS 0x989680 ;  /* 0x009896800000895d */ /* 0x010fea0003900000 */
[----:B------:R-:W4:Y:S02]  /*bef0*/  @!P0 SYNCS.PHASECHK.TRANS64 P0, [R0+URZ+0x48], R3 ;  /* 0x00004803000085a7 */ /* 0x000f2400080010ff */
[----:B----4-:R-:W-:Y:S05]  /*bf00*/  @!P0 BRA `(.L_x_179) ;  /* 0xfffffffc00f08947 */ /* 0x010fea000383ffff */
[----:B------:R-:W-:Y:S05]  /*bf10*/  BRA `(.L_x_180) ;  /* 0xffffff9000847947 */ /* 0x000fea000383ffff */
.L_x_95:
[----:B-1----:R-:W-:-:S07]  /*bf20*/  MOV R0, UR6 ;  /* 0x0000000600007c02 */ /* 0x002fce0008000f00 */
.L_x_181:
[----:B-1----:R1:W4:Y:S02]  /*bf30*/  SYNCS.PHASECHK.TRANS64.TRYWAIT P0, [R0+URZ+0x50], R3 ;  /* 0x00005003000075a7 */ /* 0x00232400080011ff */
[----:B----4-:R-:W-:Y:S05]  /*bf40*/  @!P0 NANOSLEEP.SYNCS 0x989680 ;  /* 0x009896800000895d */ /* 0x010fea0003900000 */
[----:B------:R-:W4:Y:S02]  /*bf50*/  @!P0 SYNCS.PHASECHK.TRANS64 P0, [R0+URZ+0x50], R3 ;  /* 0x00005003000085a7 */ /* 0x000f2400080010ff */
[----:B----4-:R-:W-:Y:S05]  /*bf60*/  @!P0 BRA `(.L_x_181) ;  /* 0xfffffffc00f08947 */ /* 0x010fea000383ffff */
[----:B------:R-:W-:Y:S05]  /*bf70*/  BRA `(.L_x_182) ;  /* 0xffffff9000747947 */ /* 0x000fea000383ffff */
.L_x_97:
[----:B--2---:R2:W3:Y:S02]  /*bf80*/  SYNCS.PHASECHK.TRANS64.TRYWAIT P0, [R0+URZ+0x70], R3 ;  /* 0x00007003000075a7 */ /* 0x0044e400080011ff */
[----:B---3--:R-:W-:Y:S05]  /*bf90*/  @!P0 NANOSLEEP.SYNCS 0x989680 ;  /* 0x009896800000895d */ /* 0x008fea0003900000 */
[----:B------:R-:W3:Y:S02]  /*bfa0*/  @!P0 SYNCS.PHASECHK.TRANS64 P0, [R0+URZ+0x70], R3 ;  /* 0x00007003000085a7 */ /* 0x000ee400080010ff */
[----:B---3--:R-:W-:Y:S05]  /*bfb0*/  @!P0 BRA `(.L_x_97) ;  /* 0xfffffffc00f08947 */ /* 0x008fea000383ffff */
[----:B------:R-:W-:Y:S05]  /*bfc0*/  BRA `(.L_x_183) ;  /* 0xffffff9400487947 */ /* 0x000fea000383ffff */
.L_x_108:
[----:B-1----:R-:W-:Y:S04]  /*bfd0*/  MOV R3, UR48 ;  /* 0x0000003000037c02 */ /* 0x002fe80008000f00 */
[----:B------:R1:W3:Y:S03]  /*bfe0*/  SYNCS.PHASECHK.TRANS64.TRYWAIT P1, [R3+URZ+0x20], R4 ;  /* 0x00002004030075a7 */ /* 0x0002e600080211ff */
[----:B---3--:R-:W-:Y:S05]  /*bff0*/  @!P1 NANOSLEEP.SYNCS 0x989680 ;  /* 0x009896800000995d */ /* 0x008fea0003900000 */
[----:B------:R-:W3:Y:S02]  /*c000*/  @!P1 SYNCS.PHASECHK.TRANS64 P1, [R3+URZ+0x20], R4 ;  /* 0x00002004030095a7 */ /* 0x000ee400080210ff */
[----:B---3--:R-:W-:Y:S05]  /*c010*/  @!P1 BRA `(.L_x_108) ;  /* 0xfffffffc00ec9947 */ /* 0x008fea000383ffff */
[----:B------:R-:W-:Y:S05]  /*c020*/  BRA `(.L_x_107) ;  /* 0xffffffa0009c7947 */ /* 0x000fea000383ffff */
.L_x_110:
[----:B-1----:R1:W4:Y:S02]  /*c030*/  SYNCS.PHASECHK.TRANS64.TRYWAIT P0, [R179+URZ+0x90], R0 ;  /* 0x00009000b30075a7 */ /* 0x00232400080011ff */
[----:B----4-:R-:W-:Y:S05]  /*c040*/  @!P0 NANOSLEEP.SYNCS 0x989680 ;  /* 0x009896800000895d */ /* 0x010fea0003900000 */
[----:B------:R-:W4:Y:S02]  /*c050*/  @!P0 SYNCS.PHASECHK.TRANS64 P0, [R179+URZ+0x90], R0 ;  /* 0x00009000b30085a7 */ /* 0x000f2400080010ff */
[----:B----4-:R-:W-:Y:S05]  /*c060*/  @!P0 BRA `(.L_x_110) ;  /* 0xfffffffc00f08947 */ /* 0x010fea000383ffff */
[----:B------:R-:W-:Y:S05]  /*c070*/  BRA `(.L_x_109) ;  /* 0xffffffa000fc7947 */ /* 0x000fea000383ffff */
.L_x_119:
[----:B--2---:R2:W3:Y:S02]  /*c080*/  SYNCS.PHASECHK.TRANS64.TRYWAIT P0, [R3+URZ+0x20], R0 ;  /* 0x00002000030075a7 */ /* 0x0044e400080011ff */
[----:B---3--:R-:W-:Y:S05]  /*c090*/  @!P0 NANOSLEEP.SYNCS 0x989680 ;  /* 0x009896800000895d */ /* 0x008fea0003900000 */
[----:B------:R-:W3:Y:S02]  /*c0a0*/  @!P0 SYNCS.PHASECHK.TRANS64 P0, [R3+URZ+0x20], R0 ;  /* 0x00002000030085a7 */ /* 0x000ee400080010ff */
[----:B---3--:R-:W-:Y:S05]  /*c0b0*/  @!P0 BRA `(.L_x_119) ;  /* 0xfffffffc00f08947 */ /* 0x008fea000383ffff */
[----:B------:R-:W-:Y:S05]  /*c0c0*/  BRA `(.L_x_118) ;  /* 0xffffffb400c47947 */ /* 0x000fea000383ffff */
.L_x_127:
[----:B--2---:R2:W3:Y:S02]  /*c0d0*/  SYNCS.PHASECHK.TRANS64.TRYWAIT P0, [R0+URZ+0x20], R7 ;  /* 0x00002007000075a7 */ /* 0x0044e400080011ff */
[----:B---3--:R-:W-:Y:S05]  /*c0e0*/  @!P0 NANOSLEEP.SYNCS 0x989680 ;  /* 0x009896800000895d */ /* 0x008fea0003900000 */
[----:B------:R-:W3:Y:S02]  /*c0f0*/  @!P0 SYNCS.PHASECHK.TRANS64 P0, [R0+URZ+0x20], R7 ;  /* 0x00002007000085a7 */ /* 0x000ee400080010ff */
[----:B---3--:R-:W-:Y:S05]  /*c100*/  @!P0 BRA `(.L_x_127) ;  /* 0xfffffffc00f08947 */ /* 0x008fea000383ffff */
[----:B------:R-:W-:Y:S05]  /*c110*/  BRA `(.L_x_126) ;  /* 0xffffffc800b87947 */ /* 0x000fea000383ffff */
.L_x_135:
[----:B-1----:R1:W2:Y:S02]  /*c120*/  SYNCS.PHASECHK.TRANS64.TRYWAIT P0, [R3+URZ+0x20], R0 ;  /* 0x00002000030075a7 */ /* 0x0022a400080011ff */
[----:B--2---:R-:W-:Y:S05]  /*c130*/  @!P0 NANOSLEEP.SYNCS 0x989680 ;  /* 0x009896800000895d */ /* 0x004fea0003900000 */
[----:B------:R-:W2:Y:S02]  /*c140*/  @!P0 SYNCS.PHASECHK.TRANS64 P0, [R3+URZ+0x20], R0 ;  /* 0x00002000030085a7 */ /* 0x000ea400080010ff */
[----:B--2---:R-:W-:Y:S05]  /*c150*/  @!P0 BRA `(.L_x_135) ;  /* 0xfffffffc00f08947 */ /* 0x004fea000383ffff */
[----:B------:R-:W-:Y:S05]  /*c160*/  BRA `(.L_x_134) ;  /* 0xffffffdc00ac7947 */ /* 0x000fea000383ffff */
        .weak           $__internal_0_$__cuda_sm10x_tcgen05_guardrail_trap_col_being_dealloced_not_returned_by_alloc
        .type           $__internal_0_$__cuda_sm10x_tcgen05_guardrail_trap_col_being_dealloced_not_returned_by_alloc,@function
        .size           $__internal_0_$__cuda_sm10x_tcgen05_guardrail_trap_col_being_dealloced_not_returned_by_alloc,($__internal_1_$__cuda_sm10x_tcgen05_guardrail_trap_phase_invalid_during_alloc - $__internal_0_$__cuda_sm10x_tcgen05_guardrail_trap_col_being_dealloced_not_returned_by_alloc)
$__internal_0_$__cuda_sm10x_tcgen05_guardrail_trap_col_being_dealloced_not_returned_by_alloc:
[----:B------:R-:W-:Y:S05]  /*c170*/  BPT.TRAP 0x1 ;  /* 0x000000040000795c */ /* 0x000fea0000300000 */
[----:B------:R-:W-:-:S04]  /*c180*/  HFMA2 R3, -RZ, RZ, 0, 0 ;  /* 0x00000000ff037431 */ /* 0x000fc800000001ff */
[----:B------:R-:W-:Y:S05]  /*c190*/  RET.REL.NODEC R2 `(_ZN7cutlass13device_kernelINS_4gemm6kernel13GemmUniversalIN4cute5tupleIJiiiiEEENS1_10collective13CollectiveMmaINS1_35MainloopSm100TmaUmmaWarpSpecializedILi2ELi2ELi2ENS5_IJNS4_1CILi2EEENSA_ILi1EEESC_EEEEENS5_IJNSA_ILi256EEESF_NSA_ILi128EEEEEENS_6half_tENS5_IJlSC_lEEESI_SJ_NS4_8TiledMMAINS4_8MMA_AtomIJNS4_26SM100_MMA_F16BF16_2x1SM_SSISI_SI_fLi256ELi256ELNS4_4UMMA5MajorE0ELSO_0ELNSN_7ScaleInE0ELSP_0EEEEEENS4_6LayoutINS5_IJSC_SC_SC_EEENS5_IJNSA_ILi0EEESU_SU_EEEEENS5_IJNS4_10UnderscoreESX_SX_EEEEENS4_18SM100_TMA_2SM_LOADENS4_14ComposedLayoutINS4_7SwizzleILi3ELi4ELi3EEENS4_18smem_ptr_flag_bitsILi16EEENSS_INS5_IJNSA_ILi8EEENSA_ILi64EEEEEENS5_IJS17_SC_EEEEEEEvNS4_8identityES10_S1B_vS1C_EENS_8epilogue10collective18CollectiveEpilogueINS1E_23Sm100TmaWarpSpecializedILi4ELi2ELi64ELb1ELb0EEEJNS5_IJSG_SF_SG_EEENS5_IJNSS_ISG_SC_EENSS_IS17_SC_EEEEESI_SJ_SI_SJ_NS1E_6fusion15FusionCallbacksIS1I_NS1N_17LinearCombinationISI_fSI_fLNS_15FloatRoundStyleE2EEES1J_S1M_JEEENS4_5SM1004TMEM4LOAD26SM100_TMEM_LOAD_32dp32b64xENS4_13SM90_TMA_LOADES1B_NS4_39AutoVectorizingCopyWithAssumedAlignmentILi128EEENS4_14SM90_TMA_STOREES1B_S1Z_S1Z_EEEvvEEEEvNT_6ParamsE) ;  /* 0xffffff3c02987950 */ /* 0x000fea0003c3ffff */
        .weak           $__internal_1_$__cuda_sm10x_tcgen05_guardrail_trap_phase_invalid_during_alloc
        .type           $__internal_1_$__cuda_sm10x_tcgen05_guardrail_trap_phase_invalid_during_alloc,@function
        .size           $__internal_1_$__cuda_sm10x_tcgen05_guardrail_trap_phase_invalid_during_alloc,($__internal_2_$__cuda_sm10x_tcgen05_guardrail_trap_unallocated_columns_being_dealloced - $__internal_1_$__cuda_sm10x_tcgen05_guardrail_trap_phase_invalid_during_alloc)
$__internal_1_$__cuda_sm10x_tcgen05_guardrail_trap_phase_invalid_during_alloc:
[----:B------:R-:W-:Y:S05]  /*c1a0*/  BPT.TRAP 0x1 ;  /* 0x000000040000795c */ /* 0x000fea0000300000 */
[----:B------:R-:W-:-:S04]  /*c1b0*/  MOV R3, 0x0 ;  /* 0x0000000000037802 */ /* 0x000fc80000000f00 */
[----:B------:R-:W-:Y:S05]  /*c1c0*/  RET.REL.NODEC R2 `(_ZN7cutlass13device_kernelINS_4gemm6kernel13GemmUniversalIN4cute5tupleIJiiiiEEENS1_10collective13CollectiveMmaINS1_35MainloopSm100TmaUmmaWarpSpecializedILi2ELi2ELi2ENS5_IJNS4_1CILi2EEENSA_ILi1EEESC_EEEEENS5_IJNSA_ILi256EEESF_NSA_ILi128EEEEEENS_6half_tENS5_IJlSC_lEEESI_SJ_NS4_8TiledMMAINS4_8MMA_AtomIJNS4_26SM100_MMA_F16BF16_2x1SM_SSISI_SI_fLi256ELi256ELNS4_4UMMA5MajorE0ELSO_0ELNSN_7ScaleInE0ELSP_0EEEEEENS4_6LayoutINS5_IJSC_SC_SC_EEENS5_IJNSA_ILi0EEESU_SU_EEEEENS5_IJNS4_10UnderscoreESX_SX_EEEEENS4_18SM100_TMA_2SM_LOADENS4_14ComposedLayoutINS4_7SwizzleILi3ELi4ELi3EEENS4_18smem_ptr_flag_bitsILi16EEENSS_INS5_IJNSA_ILi8EEENSA_ILi64EEEEEENS5_IJS17_SC_EEEEEEEvNS4_8identityES10_S1B_vS1C_EENS_8epilogue10collective18CollectiveEpilogueINS1E_23Sm100TmaWarpSpecializedILi4ELi2ELi64ELb1ELb0EEEJNS5_IJSG_SF_SG_EEENS5_IJNSS_ISG_SC_EENSS_IS17_SC_EEEEESI_SJ_SI_SJ_NS1E_6fusion15FusionCallbacksIS1I_NS1N_17LinearCombinationISI_fSI_fLNS_15FloatRoundStyleE2EEES1J_S1M_JEEENS4_5SM1004TMEM4LOAD26SM100_TMEM_LOAD_32dp32b64xENS4_13SM90_TMA_LOADES1B_NS4_39AutoVectorizingCopyWithAssumedAlignmentILi128EEENS4_14SM90_TMA_STOREES1B_S1Z_S1Z_EEEvvEEEEvNT_6ParamsE) ;  /* 0xffffff3c028c7950 */ /* 0x000fea0003c3ffff */
        .weak           $__internal_2_$__cuda_sm10x_tcgen05_guardrail_trap_unallocated_columns_being_dealloced
        .type           $__internal_2_$__cuda_sm10x_tcgen05_guardrail_trap_unallocated_columns_being_dealloced,@function
        .size           $__internal_2_$__cuda_sm10x_tcgen05_guardrail_trap_unallocated_columns_being_dealloced,(.L_x_185 - $__internal_2_$__cuda_sm10x_tcgen05_guardrail_trap_unallocated_columns_being_dealloced)
$__internal_2_$__cuda_sm10x_tcgen05_guardrail_trap_unallocated_columns_being_dealloced:
[----:B------:R-:W-:Y:S05]  /*c1d0*/  BPT.TRAP 0x1 ;  /* 0x000000040000795c */ /* 0x000fea0000300000 */
[----:B------:R-:W-:-:S04]  /*c1e0*/  HFMA2 R3, -RZ, RZ, 0, 0 ;  /* 0x00000000ff037431 */ /* 0x000fc800000001ff */
[----:B------:R-:W-:Y:S05]  /*c1f0*/  RET.REL.NODEC R2 `(_ZN7cutlass13device_kernelINS_4gemm6kernel13GemmUniversalIN4cute5tupleIJiiiiEEENS1_10collective13CollectiveMmaINS1_35MainloopSm100TmaUmmaWarpSpecializedILi2ELi2ELi2ENS5_IJNS4_1CILi2EEENSA_ILi1EEESC_EEEEENS5_IJNSA_ILi256EEESF_NSA_ILi128EEEEEENS_6half_tENS5_IJlSC_lEEESI_SJ_NS4_8TiledMMAINS4_8MMA_AtomIJNS4_26SM100_MMA_F16BF16_2x1SM_SSISI_SI_fLi256ELi256ELNS4_4UMMA5MajorE0ELSO_0ELNSN_7ScaleInE0ELSP_0EEEEEENS4_6LayoutINS5_IJSC_SC_SC_EEENS5_IJNSA_ILi0EEESU_SU_EEEEENS5_IJNS4_10UnderscoreESX_SX_EEEEENS4_18SM100_TMA_2SM_LOADENS4_14ComposedLayoutINS4_7SwizzleILi3ELi4ELi3EEENS4_18smem_ptr_flag_bitsILi16EEENSS_INS5_IJNSA_ILi8EEENSA_ILi64EEEEEENS5_IJS17_SC_EEEEEEEvNS4_8identityES10_S1B_vS1C_EENS_8epilogue10collective18CollectiveEpilogueINS1E_23Sm100TmaWarpSpecializedILi4ELi2ELi64ELb1ELb0EEEJNS5_IJSG_SF_SG_EEENS5_IJNSS_ISG_SC_EENSS_IS17_SC_EEEEESI_SJ_SI_SJ_NS1E_6fusion15FusionCallbacksIS1I_NS1N_17LinearCombinationISI_fSI_fLNS_15FloatRoundStyleE2EEES1J_S1M_JEEENS4_5SM1004TMEM4LOAD26SM100_TMEM_LOAD_32dp32b64xENS4_13SM90_TMA_LOADES1B_NS4_39AutoVectorizingCopyWithAssumedAlignmentILi128EEENS4_14SM90_TMA_STOREES1B_S1Z_S1Z_EEEvvEEEEvNT_6ParamsE) ;  /* 0xffffff3c02807950 */ /* 0x000fea0003c3ffff */
.L_x_184:
[----:B------:R-:W-:-:S00]  /*c200*/  BRA `(.L_x_184) ;  /* 0xfffffffc00fc7947 */ /* 0x000fc0000383ffff */
[----:B------:R-:W-:-:S00]  /*c210*/  NOP ;  /* 0x0000000000007918 */ /* 0x000fc00000000000 */
        /* <DEDUP_REMOVED lines=14> */
.L_x_185:


//--------------------- .nv.global.init           --------------------------
	.section	.nv.global.init,"aw",@progbits
.nv.global.init:
	.type		$str$27,@object
	.size		$str$27,($str$28 - $str$27)
$str$27:
        /*0000*/ 	.byte	0x28, 0x61, 0x64, 0x64, 0x72, 0x65, 0x73, 0x73, 0x20, 0x26, 0x20, 0x6d, 0x61, 0x73, 0x6b, 0x29
        /*0010*/ 	.byte	0x20, 0x3d, 0x3d, 0x20, 0x30, 0x00
	.type		$str$28,@object
	.size		$str$28,($str$26 - $str$28)
$str$28:
        /*0016*/ 	.byte	0x2f, 0x74, 0x6d, 0x70, 0x2f, 0x63, 0x75, 0x74, 0x6c, 0x61, 0x73, 0x73, 0x5f, 0x73, 0x77, 0x65
        /*0026*/ 	.byte	0x65, 0x70, 0x5f, 0x73, 0x72, 0x63, 0x2f, 0x69, 0x6e, 0x63, 0x6c, 0x75, 0x64, 0x65, 0x2f, 0x63
        /*0036*/ 	.byte	0x75, 0x74, 0x65, 0x2f, 0x70, 0x6f, 0x69, 0x6e, 0x74, 0x65, 0x72, 0x5f, 0x66, 0x6c, 0x61, 0x67
        /*0046*/ 	.byte	0x67, 0x65, 0x64, 0x2e, 0x68, 0x70, 0x70, 0x00
	.type		$str$26,@object
	.size		$str$26,($str$25 - $str$26)
$str$26:
        /*004e*/ 	.byte	0x2f, 0x74, 0x6d, 0x70, 0x2f, 0x63, 0x75, 0x74, 0x6c, 0x61, 0x73, 0x73, 0x5f, 0x73, 0x77, 0x65
        /*005e*/ 	.byte	0x65, 0x70, 0x5f, 0x73, 0x72, 0x63, 0x2f, 0x69, 0x6e, 0x63, 0x6c, 0x75, 0x64, 0x65, 0x2f, 0x63
        /*006e*/ 	.byte	0x75, 0x74, 0x65, 0x2f, 0x61, 0x74, 0x6f, 0x6d, 0x2f, 0x63, 0x6f, 0x70, 0x79, 0x5f, 0x74, 0x72
        /*007e*/ 	.byte	0x61, 0x69, 0x74, 0x73, 0x5f, 0x73, 0x6d, 0x31, 0x30, 0x30, 0x2e, 0x68, 0x70, 0x70, 0x00
	.type		$str$25,@object
	.size		$str$25,(__unnamed_1 - $str$25)
$str$25:
        /*008d*/ 	.byte	0x28, 0x28, 0x75, 0x69, 0x6e, 0x74, 0x33, 0x32, 0x5f, 0x74, 0x28, 0x74, 0x68, 0x72, 0x65, 0x61
        /*009d*/ 	.byte	0x64, 0x49, 0x64, 0x78, 0x2e, 0x78, 0x29, 0x20, 0x2f, 0x20, 0x33, 0x32, 0x29, 0x20, 0x25, 0x20
        /*00ad*/ 	.byte	0x34, 0x29, 0x20, 0x3d, 0x3d, 0x20, 0x28, 0x28, 0x28, 0x74, 0x6d, 0x65, 0x6d, 0x5f, 0x61, 0x64
        /*00bd*/ 	.byte	0x64, 0x72, 0x20, 0x3e, 0x3e, 0x20, 0x31, 0x36, 0x29, 0x20, 0x2f, 0x20, 0x33, 0x32, 0x29, 0x20
        /*00cd*/ 	.byte	0x25, 0x20, 0x34, 0x29, 0x00
	.type		__unnamed_1,@object
	.size		__unnamed_1,(__unnamed_2 - __unnamed_1)
__unnamed_1:
        /*00d2*/ 	.byte	0x61, 0x75, 0x74, 0x6f, 0x20, 0x63, 0x75, 0x74, 0x65, 0x3a, 0x3a, 0x61, 0x73, 0x5f, 0x70, 0x6f
        /* <DEDUP_REMOVED lines=24> */
        /*0262*/ 	.byte	0x3e, 0x3e, 0x3e, 0x3e, 0x5d, 0x00
	.type		__unnamed_2,@object
	.size		__unnamed_2,(.L_2 - __unnamed_2)
__unnamed_2:
        /* <DEDUP_REMOVED lines=43> */
        /*0518*/ 	.byte	0x74, 0x65, 0x3a, 0x3a, 0x43, 0x3c, 0x30, 0x3e, 0x3e, 0x3e, 0x3e, 0x5d, 0x00
.L_2:


//--------------------- .nv.shared._ZN7cutlass13device_kernelINS_4gemm6kernel13GemmUniversalIN4cute5tupleIJiiiiEEENS1_10collective13CollectiveMmaINS1_35MainloopSm100TmaUmmaWarpSpecializedILi2ELi2ELi2ENS5_IJNS4_1CILi2EEENSA_ILi1EEESC_EEEEENS5_IJNSA_ILi256EEESF_NSA_ILi128EEEEEENS_6half_tENS5_IJlSC_lEEESI_SJ_NS4_8TiledMMAINS4_8MMA_AtomIJNS4_26SM100_MMA_F16BF16_2x1SM_SSISI_SI_fLi256ELi256ELNS4_4UMMA5MajorE0ELSO_0ELNSN_7ScaleInE0ELSP_0EEEEEENS4_6LayoutINS5_IJSC_SC_SC_EEENS5_IJNSA_ILi0EEESU_SU_EEEEENS5_IJNS4_10UnderscoreESX_SX_EEEEENS4_18SM100_TMA_2SM_LOADENS4_14ComposedLayoutINS4_7SwizzleILi3ELi4ELi3EEENS4_18smem_ptr_flag_bitsILi16EEENSS_INS5_IJNSA_ILi8EEENSA_ILi64EEEEEENS5_IJS17_SC_EEEEEEEvNS4_8identityES10_S1B_vS1C_EENS_8epilogue10collective18CollectiveEpilogueINS1E_23Sm100TmaWarpSpecializedILi4ELi2ELi64ELb1ELb0EEEJNS5_IJSG_SF_SG_EEENS5_IJNSS_ISG_SC_EENSS_IS17_SC_EEEEESI_SJ_SI_SJ_NS1E_6fusion15FusionCallbacksIS1I_NS1N_17LinearCombinationISI_fSI_fLNS_15FloatRoundStyleE2EEES1J_S1M_JEEENS4_5SM1004TMEM4LOAD26SM100_TMEM_LOAD_32dp32b64xENS4_13SM90_TMA_LOADES1B_NS4_39AutoVectorizingCopyWithAssumedAlignmentILi128EEENS4_14SM90_TMA_STOREES1B_S1Z_S1Z_EEEvvEEEEvNT_6ParamsE --------------------------
	.section	.nv.shared._ZN7cutlass13device_kernelINS_4gemm6kernel13GemmUniversalIN4cute5tupleIJiiiiEEENS1_10collective13CollectiveMmaINS1_35MainloopSm100TmaUmmaWarpSpecializedILi2ELi2ELi2ENS5_IJNS4_1CILi2EEENSA_ILi1EEESC_EEEEENS5_IJNSA_ILi256EEESF_NSA_ILi128EEEEEENS_6half_tENS5_IJlSC_lEEESI_SJ_NS4_8TiledMMAINS4_8MMA_AtomIJNS4_26SM100_MMA_F16BF16_2x1SM_SSISI_SI_fLi256ELi256ELNS4_4UMMA5MajorE0ELSO_0ELNSN_7ScaleInE0ELSP_0EEEEEENS4_6LayoutINS5_IJSC_SC_SC_EEENS5_IJNSA_ILi0EEESU_SU_EEEEENS5_IJNS4_10UnderscoreESX_SX_EEEEENS4_18SM100_TMA_2SM_LOADENS4_14ComposedLayoutINS4_7SwizzleILi3ELi4ELi3EEENS4_18smem_ptr_flag_bitsILi16EEENSS_INS5_IJNSA_ILi8EEENSA_ILi64EEEEEENS5_IJS17_SC_EEEEEEEvNS4_8identityES10_S1B_vS1C_EENS_8epilogue10collective18CollectiveEpilogueINS1E_23Sm100TmaWarpSpecializedILi4ELi2ELi64ELb1ELb0EEEJNS5_IJSG_SF_SG_EEENS5_IJNSS_ISG_SC_EENSS_IS17_SC_EEEEESI_SJ_SI_SJ_NS1E_6fusion15FusionCallbacksIS1I_NS1N_17LinearCombinationISI_fSI_fLNS_15FloatRoundStyleE2EEES1J_S1M_JEEENS4_5SM1004TMEM4LOAD26SM100_TMEM_LOAD_32dp32b64xENS4_13SM90_TMA_LOADES1B_NS4_39AutoVectorizingCopyWithAssumedAlignmentILi128EEENS4_14SM90_TMA_STOREES1B_S1Z_S1Z_EEEvvEEEEvNT_6ParamsE,"aw",@nobits
	.sectionflags	@""
	.align	16
	.zero		1024


//--------------------- .nv.shared.reserved.0     --------------------------
	.section	.nv.shared.reserved.0,"aw",@nobits
	.weak		__nv_reservedSMEM_offset_0_alias
	.size		__nv_reservedSMEM_offset_0_alias, 0, 64
	.other		__nv_reservedSMEM_offset_0_alias,@"STO_CUDA_RESERVED_SHARED STV_DEFAULT"
__nv_reservedSMEM_offset_0_alias:
	.zero		0
.nv.shared.reserved.0:
	.zero		64
	.weak		__nv_reservedSMEM_tcgen05_partition
	.type		__nv_reservedSMEM_tcgen05_partition,@object
	.size		__nv_reservedSMEM_tcgen05_partition,(.L_0 - __nv_reservedSMEM_tcgen05_partition)
__nv_reservedSMEM_tcgen05_partition:
	.zero		32
.L_0:


//--------------------- .nv.global                --------------------------
	.section	.nv.global,"aw",@nobits
.nv.global:
	.type		_ZN40_INTERNAL_96e6e6d5_4_k_cu_64aa44c1_175934cute1_E,@object
	.size		_ZN40_INTERNAL_96e6e6d5_4_k_cu_64aa44c1_175934cute1_E,(_ZN40_INTERNAL_96e6e6d5_4_k_cu_64aa44c1_175934cuda3std3__45__cpo6cbeginE - _ZN40_INTERNAL_96e6e6d5_4_k_cu_64aa44c1_175934cute1_E)
_ZN40_INTERNAL_96e6e6d5_4_k_cu_64aa44c1_175934cute1_E:
	.zero		1
	.type		_ZN40_INTERNAL_96e6e6d5_4_k_cu_64aa44c1_175934cuda3std3__45__cpo6cbeginE,@object
	.size		_ZN40_INTERNAL_96e6e6d5_4_k_cu_64aa44c1_175934cuda3std3__45__cpo6cbeginE,(_ZN40_INTERNAL_96e6e6d5_4_k_cu_64aa44c1_175934cuda3std3__48in_placeE - _ZN40_INTERNAL_96e6e6d5_4_k_cu_64aa44c1_175934cuda3std3__45__cpo6cbeginE)
_ZN40_INTERNAL_96e6e6d5_4_k_cu_64aa44c1_175934cuda3std3__45__cpo6cbeginE:
	.zero		1
	.type		_ZN40_INTERNAL_96e6e6d5_4_k_cu_64aa44c1_175934cuda3std3__48in_placeE,@object
	.size		_ZN40_INTERNAL_96e6e6d5_4_k_cu_64aa44c1_175934cuda3std3__48in_placeE,(_ZN40_INTERNAL_96e6e6d5_4_k_cu_64aa44c1_175934cuda3std6ranges3__45__cpo9iter_moveE - _ZN40_INTERNAL_96e6e6d5_4_k_cu_64aa44c1_175934cuda3std3__48in_placeE)
_ZN40_INTERNAL_96e6e6d5_4_k_cu_64aa44c1_175934cuda3std3__48in_placeE:
	.zero		1
	.type		_ZN40_INTERNAL_96e6e6d5_4_k_cu_64aa44c1_175934cuda3std6ranges3__45__cpo9iter_moveE,@object
	.size		_ZN40_INTERNAL_96e6e6d5_4_k_cu_64aa44c1_175934cuda3std6ranges3__45__cpo9iter_moveE,(_ZN40_INTERNAL_96e6e6d5_4_k_cu_64aa44c1_175934cuda3std3__45__cpo5beginE - _ZN40_INTERNAL_96e6e6d5_4_k_cu_64aa44c1_175934cuda3std6ranges3__45__cpo9iter_moveE)
_ZN40_INTERNAL_96e6e6d5_4_k_cu_64aa44c1_175934cuda3std6ranges3__45__cpo9iter_moveE:
	.zero		1
	.type		_ZN40_INTERNAL_96e6e6d5_4_k_cu_64aa44c1_175934cuda3std3__45__cpo5beginE,@object
	.size		_ZN40_INTERNAL_96e6e6d5_4_k_cu_64aa44c1_175934cuda3std3__45__cpo5beginE,(_ZN40_INTERNAL_96e6e6d5_4_k_cu_64aa44c1_175934cuda3std3__442_GLOBAL__N__96e6e6d5_4_k_cu_64aa44c1_175936ignoreE - _ZN40_INTERNAL_96e6e6d5_4_k_cu_64aa44c1_175934cuda3std3__45__cpo5beginE)
_ZN40_INTERNAL_96e6e6d5_4_k_cu_64aa44c1_175934cuda3std3__45__cpo5beginE:
	.zero		1
	.type		_ZN40_INTERNAL_96e6e6d5_4_k_cu_64aa44c1_175934cuda3std3__442_GLOBAL__N__96e6e6d5_4_k_cu_64aa44c1_175936ignoreE,@object
	.size		_ZN40_INTERNAL_96e6e6d5_4_k_cu_64aa44c1_175934cuda3std3__442_GLOBAL__N__96e6e6d5_4_k_cu_64aa44c1_175936ignoreE,(_ZN40_INTERNAL_96e6e6d5_4_k_cu_64aa44c1_175934cute7productE - _ZN40_INTERNAL_96e6e6d5_4_k_cu_64aa44c1_175934cuda3std3__442_GLOBAL__N__96e6e6d5_4_k_cu_64aa44c1_175936ignoreE)
_ZN40_INTERNAL_96e6e6d5_4_k_cu_64aa44c1_175934cuda3std3__442_GLOBAL__N__96e6e6d5_4_k_cu_64aa44c1_175936ignoreE:
	.zero		1
	.type		_ZN40_INTERNAL_96e6e6d5_4_k_cu_64aa44c1_175934cute7productE,@object
	.size		_ZN40_INTERNAL_96e6e6d5_4_k_cu_64aa44c1_175934cute7productE,(_ZN40_INTERNAL_96e6e6d5_4_k_cu_64aa44c1_175934cuda3std3__45__cpo3endE - _ZN40_INTERNAL_96e6e6d5_4_k_cu_64aa44c1_175934cute7productE)
_ZN40_INTERNAL_96e6e6d5_4_k_cu_64aa44c1_175934cute7productE:
	.zero		1
	.type		_ZN40_INTERNAL_96e6e6d5_4_k_cu_64aa44c1_175934cuda3std3__45__cpo3endE,@object
	.size		_ZN40_INTERNAL_96e6e6d5_4_k_cu_64aa44c1_175934cuda3std3__45__cpo3endE,(_ZN40_INTERNAL_96e6e6d5_4_k_cu_64aa44c1_175934cuda3std3__419piecewise_constructE - _ZN40_INTERNAL_96e6e6d5_4_k_cu_64aa44c1_175934cuda3std3__45__cpo3endE)
_ZN40_INTERNAL_96e6e6d5_4_k_cu_64aa44c1_175934cuda3std3__45__cpo3endE:
	.zero		1
	.type		_ZN40_INTERNAL_96e6e6d5_4_k_cu_64aa44c1_175934cuda3std3__419piecewise_constructE,@object
	.size		_ZN40_INTERNAL_96e6e6d5_4_k_cu_64aa44c1_175934cuda3std3__419piecewise_constructE,(_ZN40_INTERNAL_96e6e6d5_4_k_cu_64aa44c1_175934cuda3std3__45__cpo4cendE - _ZN40_INTERNAL_96e6e6d5_4_k_cu_64aa44c1_175934cuda3std3__419piecewise_constructE)
_ZN40_INTERNAL_96e6e6d5_4_k_cu_64aa44c1_175934cuda3std3__419piecewise_constructE:
	.zero		1
	.type		_ZN40_INTERNAL_96e6e6d5_4_k_cu_64aa44c1_175934cuda3std3__45__cpo4cendE,@object
	.size		_ZN40_INTERNAL_96e6e6d5_4_k_cu_64aa44c1_175934cuda3std3__45__cpo4cendE,(_ZN40_INTERNAL_96e6e6d5_4_k_cu_64aa44c1_175934cuda3std6ranges3__45__cpo4swapE - _ZN40_INTERNAL_96e6e6d5_4_k_cu_64aa44c1_175934cuda3std3__45__cpo4cendE)
_ZN40_INTERNAL_96e6e6d5_4_k_cu_64aa44c1_175934cuda3std3__45__cpo4cendE:
	.zero		1
	.type		_ZN40_INTERNAL_96e6e6d5_4_k_cu_64aa44c1_175934cuda3std6ranges3__45__cpo4swapE,@object
	.size		_ZN40_INTERNAL_96e6e6d5_4_k_cu_64aa44c1_175934cuda3std6ranges3__45__cpo4swapE,(.L_10 - _ZN40_INTERNAL_96e6e6d5_4_k_cu_64aa44c1_175934cuda3std6ranges3__45__cpo4swapE)
_ZN40_INTERNAL_96e6e6d5_4_k_cu_64aa44c1_175934cuda3std6ranges3__45__cpo4swapE:
	.zero		1
.L_10:


//--------------------- .nv.constant0._ZN7cutlass13device_kernelINS_4gemm6kernel13GemmUniversalIN4cute5tupleIJiiiiEEENS1_10collective13CollectiveMmaINS1_35MainloopSm100TmaUmmaWarpSpecializedILi2ELi2ELi2ENS5_IJNS4_1CILi2EEENSA_ILi1EEESC_EEEEENS5_IJNSA_ILi256EEESF_NSA_ILi128EEEEEENS_6half_tENS5_IJlSC_lEEESI_SJ_NS4_8TiledMMAINS4_8MMA_AtomIJNS4_26SM100_MMA_F16BF16_2x1SM_SSISI_SI_fLi256ELi256ELNS4_4UMMA5MajorE0ELSO_0ELNSN_7ScaleInE0ELSP_0EEEEEENS4_6LayoutINS5_IJSC_SC_SC_EEENS5_IJNSA_ILi0EEESU_SU_EEEEENS5_IJNS4_10UnderscoreESX_SX_EEEEENS4_18SM100_TMA_2SM_LOADENS4_14ComposedLayoutINS4_7SwizzleILi3ELi4ELi3EEENS4_18smem_ptr_flag_bitsILi16EEENSS_INS5_IJNSA_ILi8EEENSA_ILi64EEEEEENS5_IJS17_SC_EEEEEEEvNS4_8identityES10_S1B_vS1C_EENS_8epilogue10collective18CollectiveEpilogueINS1E_23Sm100TmaWarpSpecializedILi4ELi2ELi64ELb1ELb0EEEJNS5_IJSG_SF_SG_EEENS5_IJNSS_ISG_SC_EENSS_IS17_SC_EEEEESI_SJ_SI_SJ_NS1E_6fusion15FusionCallbacksIS1I_NS1N_17LinearCombinationISI_fSI_fLNS_15FloatRoundStyleE2EEES1J_S1M_JEEENS4_5SM1004TMEM4LOAD26SM100_TMEM_LOAD_32dp32b64xENS4_13SM90_TMA_LOADES1B_NS4_39AutoVectorizingCopyWithAssumedAlignmentILi128EEENS4_14SM90_TMA_STOREES1B_S1Z_S1Z_EEEvvEEEEvNT_6ParamsE --------------------------
	.section	.nv.constant0._ZN7cutlass13device_kernelINS_4gemm6kernel13GemmUniversalIN4cute5tupleIJiiiiEEENS1_10collective13CollectiveMmaINS1_35MainloopSm100TmaUmmaWarpSpecializedILi2ELi2ELi2ENS5_IJNS4_1CILi2EEENSA_ILi1EEESC_EEEEENS5_IJNSA_ILi256EEESF_NSA_ILi128EEEEEENS_6half_tENS5_IJlSC_lEEESI_SJ_NS4_8TiledMMAINS4_8MMA_AtomIJNS4_26SM100_MMA_F16BF16_2x1SM_SSISI_SI_fLi256ELi256ELNS4_4UMMA5MajorE0ELSO_0ELNSN_7ScaleInE0ELSP_0EEEEEENS4_6LayoutINS5_IJSC_SC_SC_EEENS5_IJNSA_ILi0EEESU_SU_EEEEENS5_IJNS4_10UnderscoreESX_SX_EEEEENS4_18SM100_TMA_2SM_LOADENS4_14ComposedLayoutINS4_7SwizzleILi3ELi4ELi3EEENS4_18smem_ptr_flag_bitsILi16EEENSS_INS5_IJNSA_ILi8EEENSA_ILi64EEEEEENS5_IJS17_SC_EEEEEEEvNS4_8identityES10_S1B_vS1C_EENS_8epilogue10collective18CollectiveEpilogueINS1E_23Sm100TmaWarpSpecializedILi4ELi2ELi64ELb1ELb0EEEJNS5_IJSG_SF_SG_EEENS5_IJNSS_ISG_SC_EENSS_IS17_SC_EEEEESI_SJ_SI_SJ_NS1E_6fusion15FusionCallbacksIS1I_NS1N_17LinearCombinationISI_fSI_fLNS_15FloatRoundStyleE2EEES1J_S1M_JEEENS4_5SM1004TMEM4LOAD26SM100_TMEM_LOAD_32dp32b64xENS4_13SM90_TMA_LOADES1B_NS4_39AutoVectorizingCopyWithAssumedAlignmentILi128EEENS4_14SM90_TMA_STOREES1B_S1Z_S1Z_EEEvvEEEEvNT_6ParamsE,"a",@progbits
	.sectionflags	@""
	.align	4
.nv.constant0._ZN7cutlass13device_kernelINS_4gemm6kernel13GemmUniversalIN4cute5tupleIJiiiiEEENS1_10collective13CollectiveMmaINS1_35MainloopSm100TmaUmmaWarpSpecializedILi2ELi2ELi2ENS5_IJNS4_1CILi2EEENSA_ILi1EEESC_EEEEENS5_IJNSA_ILi256EEESF_NSA_ILi128EEEEEENS_6half_tENS5_IJlSC_lEEESI_SJ_NS4_8TiledMMAINS4_8MMA_AtomIJNS4_26SM100_MMA_F16BF16_2x1SM_SSISI_SI_fLi256ELi256ELNS4_4UMMA5MajorE0ELSO_0ELNSN_7ScaleInE0ELSP_0EEEEEENS4_6LayoutINS5_IJSC_SC_SC_EEENS5_IJNSA_ILi0EEESU_SU_EEEEENS5_IJNS4_10UnderscoreESX_SX_EEEEENS4_18SM100_TMA_2SM_LOADENS4_14ComposedLayoutINS4_7SwizzleILi3ELi4ELi3EEENS4_18smem_ptr_flag_bitsILi16EEENSS_INS5_IJNSA_ILi8EEENSA_ILi64EEEEEENS5_IJS17_SC_EEEEEEEvNS4_8identityES10_S1B_vS1C_EENS_8epilogue10collective18CollectiveEpilogueINS1E_23Sm100TmaWarpSpecializedILi4ELi2ELi64ELb1ELb0EEEJNS5_IJSG_SF_SG_EEENS5_IJNSS_ISG_SC_EENSS_IS17_SC_EEEEESI_SJ_SI_SJ_NS1E_6fusion15FusionCallbacksIS1I_NS1N_17LinearCombinationISI_fSI_fLNS_15FloatRoundStyleE2EEES1J_S1M_JEEENS4_5SM1004TMEM4LOAD26SM100_TMEM_LOAD_32dp32b64xENS4_13SM90_TMA_LOADES1B_NS4_39AutoVectorizingCopyWithAssumedAlignmentILi128EEENS4_14SM90_TMA_STOREES1B_S1Z_S1Z_EEEvvEEEEvNT_6ParamsE:
	.zero		2944


//--------------------- SYMBOLS --------------------------

	.type		.nv.reservedSmem.offset0,@object
	.size		.nv.reservedSmem.offset0,0x4
	.type		.nv.reservedSmem.cap,@object
	.size		.nv.reservedSmem.cap,0x4
	.type		__assertfail,@function
